// auto-generated by cutlass_sweep.gemm — config: {"arch": "sm_90", "cluster_m": 1, "cluster_n": 1, "dtype": "e4m3", "dtype_b": "e4m3", "layout": "nt", "stages": 0, "tile_k": 128, "tile_m": 64, "tile_n": 176}
#include "cutlass/cutlass.h"
#include "cutlass/gemm/collective/collective_builder.hpp"
#include "cutlass/gemm/device/gemm_universal_adapter.h"
#include "cutlass/gemm/kernel/gemm_universal.hpp"
#include "cutlass/epilogue/collective/collective_builder.hpp"

using ElemA = cutlass::float_e4m3_t;
using ElemB = cutlass::float_e4m3_t;
using ElemCD = cutlass::float_e4m3_t;
using Acc  = float;
using TileShape    = cute::Shape<cute::_64, cute::_176, cute::_128>;
using ClusterShape = cute::Shape<cute::_1, cute::_1, cute::_1>;

using CollectiveEpilogue = typename cutlass::epilogue::collective::CollectiveBuilder<
    cutlass::arch::Sm90, cutlass::arch::OpClassTensorOp,
    TileShape, ClusterShape,
    cutlass::epilogue::collective::EpilogueTileAuto,
    Acc, Acc,
    ElemCD, cutlass::layout::RowMajor, 128 / cutlass::sizeof_bits<ElemCD>::value,
    ElemCD, cutlass::layout::RowMajor, 128 / cutlass::sizeof_bits<ElemCD>::value,
    cutlass::epilogue::collective::EpilogueScheduleAuto
  >::CollectiveOp;

using CollectiveMainloop = typename cutlass::gemm::collective::CollectiveBuilder<
    cutlass::arch::Sm90, cutlass::arch::OpClassTensorOp,
    ElemA, cutlass::layout::RowMajor, 128 / cutlass::sizeof_bits<ElemA>::value,
    ElemB, cutlass::layout::ColumnMajor, 128 / cutlass::sizeof_bits<ElemB>::value,
    Acc,
    TileShape, ClusterShape,
    cutlass::gemm::collective::StageCountAutoCarveout<static_cast<int>(sizeof(typename CollectiveEpilogue::SharedStorage))>,
    cutlass::gemm::collective::KernelScheduleAuto
  >::CollectiveOp;

using GemmKernel = cutlass::gemm::kernel::GemmUniversal<
    cute::Shape<int,int,int,int>,
    CollectiveMainloop,
    CollectiveEpilogue
>;
using Gemm = cutlass::gemm::device::GemmUniversalAdapter<GemmKernel>;

// Force the device kernel symbol into the cubin without needing a host main.
auto* _anchor = &cutlass::device_kernel<GemmKernel>;


// ===== COMPILED SASS (sm_90a) =====

	.target	sm_90a

	.elftype	@"ET_EXEC"


//--------------------- .note.nv.tkinfo           --------------------------
	.section	.note.nv.tkinfo,"",@"SHT_NOTE"
	.sectionflags	@"SHF_NOTE_NV_TKINFO"
	.tkinfo
        /*0018*/ 	.word	0x00000002
        /*0030*/ 	.string	""
        /*0030*/ 	.string	"ptxas"
        /*0030*/ 	.string	"Cuda compilation tools, release 13.0, V13.0.88"
        /*0030*/ 	.string	"Build cuda_13.0.r13.0/compiler.36424714_0"
        /*0030*/ 	.string	"-arch sm_90a -m 64 "



//--------------------- .note.nv.cuinfo           --------------------------
	.section	.note.nv.cuinfo,"",@"SHT_NOTE"
	.sectionflags	@"SHF_NOTE_NV_CUINFO"
        /*0018*/ 	.short	0x0002
        /*001a*/ 	.short	0x005a
        /*001c*/ 	.short	0x0082
	.zero		2


//--------------------- .nv.info                  --------------------------
	.section	.nv.info,"",@"SHT_CUDA_INFO"
	.align	4


	//----- nvinfo : EIATTR_REGCOUNT
	.align		4
        /*0000*/ 	.byte	0x04, 0x2f
        /*0002*/ 	.short	(.L_12 - .L_11)
	.align		4
.L_11:
        /*0004*/ 	.word	index@(_ZN7cutlass13device_kernelINS_4gemm6kernel13GemmUniversalIN4cute5tupleIJiiiiEEENS1_10collective13CollectiveMmaINS1_37MainloopSm90TmaGmmaWarpSpecializedFP8ILi7ENS5_IJNS4_1CILi1EEESB_SB_EEENS1_32KernelTmaWarpSpecializedPingpongEEENS5_IJNSA_ILi64EEENSA_ILi176EEENSA_ILi128EEEEEENS_12float_e4m3_tENS5_IJlSB_lEEESJ_SK_NS4_8TiledMMAINS4_8MMA_AtomIJNS4_4SM904GMMA30MMA_64x16x32_F32E4M3E4M3_SS_TNILNSO_7ScaleInE1ELSQ_1EEEEEENS4_6LayoutISC_NS5_IJNSA_ILi0EEESU_SU_EEEEENS5_IJNS4_10UnderscoreESX_SX_EEEEENS4_13SM90_TMA_LOADENS4_14ComposedLayoutINS4_7SwizzleILi3ELi4ELi3EEENS4_18smem_ptr_flag_bitsILi8EEENST_INS5_IJNSA_ILi8EEESH_EEENS5_IJSH_SB_EEEEEEEvNS4_8identityES10_S1A_vS1B_EENS_8epilogue10collective6detail29Sm90TmaWarpSpecializedAdapterINS1E_15DefaultEpilogueISJ_SK_SK_NS1D_6thread17LinearCombinationISJ_Li1EffLNS1I_9ScaleType4KindE0ELNS_15FloatRoundStyleE2ESJ_EENS1_15EpilogueDefaultEEEEEvvEEEEvNT_6ParamsE)
        /*0008*/ 	.word	0x000000a8


	//----- nvinfo : EIATTR_FRAME_SIZE
	.align		4
.L_12:
        /*000c*/ 	.byte	0x04, 0x11
        /*000e*/ 	.short	(.L_14 - .L_13)
	.align		4
.L_13:
        /*0010*/ 	.word	index@(_ZN7cutlass13device_kernelINS_4gemm6kernel13GemmUniversalIN4cute5tupleIJiiiiEEENS1_10collective13CollectiveMmaINS1_37MainloopSm90TmaGmmaWarpSpecializedFP8ILi7ENS5_IJNS4_1CILi1EEESB_SB_EEENS1_32KernelTmaWarpSpecializedPingpongEEENS5_IJNSA_ILi64EEENSA_ILi176EEENSA_ILi128EEEEEENS_12float_e4m3_tENS5_IJlSB_lEEESJ_SK_NS4_8TiledMMAINS4_8MMA_AtomIJNS4_4SM904GMMA30MMA_64x16x32_F32E4M3E4M3_SS_TNILNSO_7ScaleInE1ELSQ_1EEEEEENS4_6LayoutISC_NS5_IJNSA_ILi0EEESU_SU_EEEEENS5_IJNS4_10UnderscoreESX_SX_EEEEENS4_13SM90_TMA_LOADENS4_14ComposedLayoutINS4_7SwizzleILi3ELi4ELi3EEENS4_18smem_ptr_flag_bitsILi8EEENST_INS5_IJNSA_ILi8EEESH_EEENS5_IJSH_SB_EEEEEEEvNS4_8identityES10_S1A_vS1B_EENS_8epilogue10collective6detail29Sm90TmaWarpSpecializedAdapterINS1E_15DefaultEpilogueISJ_SK_SK_NS1D_6thread17LinearCombinationISJ_Li1EffLNS1I_9ScaleType4KindE0ELNS_15FloatRoundStyleE2ESJ_EENS1_15EpilogueDefaultEEEEEvvEEEEvNT_6ParamsE)
        /*0014*/ 	.word	0x00000000


	//----- nvinfo : EIATTR_MIN_STACK_SIZE
	.align		4
.L_14:
        /*0018*/ 	.byte	0x04, 0x12
        /*001a*/ 	.short	(.L_16 - .L_15)
	.align		4
.L_15:
        /*001c*/ 	.word	index@(_ZN7cutlass13device_kernelINS_4gemm6kernel13GemmUniversalIN4cute5tupleIJiiiiEEENS1_10collective13CollectiveMmaINS1_37MainloopSm90TmaGmmaWarpSpecializedFP8ILi7ENS5_IJNS4_1CILi1EEESB_SB_EEENS1_32KernelTmaWarpSpecializedPingpongEEENS5_IJNSA_ILi64EEENSA_ILi176EEENSA_ILi128EEEEEENS_12float_e4m3_tENS5_IJlSB_lEEESJ_SK_NS4_8TiledMMAINS4_8MMA_AtomIJNS4_4SM904GMMA30MMA_64x16x32_F32E4M3E4M3_SS_TNILNSO_7ScaleInE1ELSQ_1EEEEEENS4_6LayoutISC_NS5_IJNSA_ILi0EEESU_SU_EEEEENS5_IJNS4_10UnderscoreESX_SX_EEEEENS4_13SM90_TMA_LOADENS4_14ComposedLayoutINS4_7SwizzleILi3ELi4ELi3EEENS4_18smem_ptr_flag_bitsILi8EEENST_INS5_IJNSA_ILi8EEESH_EEENS5_IJSH_SB_EEEEEEEvNS4_8identityES10_S1A_vS1B_EENS_8epilogue10collective6detail29Sm90TmaWarpSpecializedAdapterINS1E_15DefaultEpilogueISJ_SK_SK_NS1D_6thread17LinearCombinationISJ_Li1EffLNS1I_9ScaleType4KindE0ELNS_15FloatRoundStyleE2ESJ_EENS1_15EpilogueDefaultEEEEEvvEEEEvNT_6ParamsE)
        /*0020*/ 	.word	0x00000000
.L_16:


//--------------------- .nv.compat                --------------------------
	.section	.nv.compat,"",@"SHT_CUDA_COMPAT_INFO"
	.align	4
        /*0000*/ 	.byte	0x02, 0x09, 0x01, 0x00, 0x02, 0x02, 0x04, 0x00, 0x02, 0x05, 0x05, 0x00, 0x03, 0x07, 0x01, 0x01
        /*0010*/ 	.byte	0x02, 0x03, 0x01, 0x00, 0x02, 0x06, 0x01, 0x00, 0x04, 0x0b, 0x08, 0x00, 0x00, 0x00, 0x00, 0x00
        /*0020*/ 	.byte	0x00, 0x00, 0x00, 0x00


//--------------------- .nv.info._ZN7cutlass13device_kernelINS_4gemm6kernel13GemmUniversalIN4cute5tupleIJiiiiEEENS1_10collective13CollectiveMmaINS1_37MainloopSm90TmaGmmaWarpSpecializedFP8ILi7ENS5_IJNS4_1CILi1EEESB_SB_EEENS1_32KernelTmaWarpSpecializedPingpongEEENS5_IJNSA_ILi64EEENSA_ILi176EEENSA_ILi128EEEEEENS_12float_e4m3_tENS5_IJlSB_lEEESJ_SK_NS4_8TiledMMAINS4_8MMA_AtomIJNS4_4SM904GMMA30MMA_64x16x32_F32E4M3E4M3_SS_TNILNSO_7ScaleInE1ELSQ_1EEEEEENS4_6LayoutISC_NS5_IJNSA_ILi0EEESU_SU_EEEEENS5_IJNS4_10UnderscoreESX_SX_EEEEENS4_13SM90_TMA_LOADENS4_14ComposedLayoutINS4_7SwizzleILi3ELi4ELi3EEENS4_18smem_ptr_flag_bitsILi8EEENST_INS5_IJNSA_ILi8EEESH_EEENS5_IJSH_SB_EEEEEEEvNS4_8identityES10_S1A_vS1B_EENS_8epilogue10collective6detail29Sm90TmaWarpSpecializedAdapterINS1E_15DefaultEpilogueISJ_SK_SK_NS1D_6thread17LinearCombinationISJ_Li1EffLNS1I_9ScaleType4KindE0ELNS_15FloatRoundStyleE2ESJ_EENS1_15EpilogueDefaultEEEEEvvEEEEvNT_6ParamsE --------------------------
	.section	.nv.info._ZN7cutlass13device_kernelINS_4gemm6kernel13GemmUniversalIN4cute5tupleIJiiiiEEENS1_10collective13CollectiveMmaINS1_37MainloopSm90TmaGmmaWarpSpecializedFP8ILi7ENS5_IJNS4_1CILi1EEESB_SB_EEENS1_32KernelTmaWarpSpecializedPingpongEEENS5_IJNSA_ILi64EEENSA_ILi176EEENSA_ILi128EEEEEENS_12float_e4m3_tENS5_IJlSB_lEEESJ_SK_NS4_8TiledMMAINS4_8MMA_AtomIJNS4_4SM904GMMA30MMA_64x16x32_F32E4M3E4M3_SS_TNILNSO_7ScaleInE1ELSQ_1EEEEEENS4_6LayoutISC_NS5_IJNSA_ILi0EEESU_SU_EEEEENS5_IJNS4_10UnderscoreESX_SX_EEEEENS4_13SM90_TMA_LOADENS4_14ComposedLayoutINS4_7SwizzleILi3ELi4ELi3EEENS4_18smem_ptr_flag_bitsILi8EEENST_INS5_IJNSA_ILi8EEESH_EEENS5_IJSH_SB_EEEEEEEvNS4_8identityES10_S1A_vS1B_EENS_8epilogue10collective6detail29Sm90TmaWarpSpecializedAdapterINS1E_15DefaultEpilogueISJ_SK_SK_NS1D_6thread17LinearCombinationISJ_Li1EffLNS1I_9ScaleType4KindE0ELNS_15FloatRoundStyleE2ESJ_EENS1_15EpilogueDefaultEEEEEvvEEEEvNT_6ParamsE,"",@"SHT_CUDA_INFO"
	.sectionflags	@""
	.align	4


	//----- nvinfo : EIATTR_CUDA_API_VERSION
	.align		4
        /*0000*/ 	.byte	0x04, 0x37
        /*0002*/ 	.short	(.L_18 - .L_17)
.L_17:
        /*0004*/ 	.word	0x00000082


	//----- nvinfo : EIATTR_KPARAM_INFO
	.align		4
.L_18:
        /*0008*/ 	.byte	0x04, 0x17
        /*000a*/ 	.short	(.L_20 - .L_19)
.L_19:
        /*000c*/ 	.word	0x00000000
        /*0010*/ 	.short	0x0000
        /*0012*/ 	.short	0x0070
        /*0014*/ 	.byte	0x00, 0xf0, 0x01, 0x10


	//----- nvinfo : EIATTR_SPARSE_MMA_MASK
	.align		4
.L_20:
        /*0018*/ 	.byte	0x03, 0x50
        /*001a*/ 	.short	0x0000


	//----- nvinfo : EIATTR_MAXREG_COUNT
	.align		4
        /*001c*/ 	.byte	0x03, 0x1b
        /*001e*/ 	.short	0x00a8


	//----- nvinfo : EIATTR_NUM_BARRIERS
	.align		4
        /*0020*/ 	.byte	0x02, 0x4c
        /*0022*/ 	.byte	0x01
	.zero		1


	//----- nvinfo : EIATTR_MERCURY_ISA_VERSION
	.align		4
        /*0024*/ 	.byte	0x03, 0x5f
        /*0026*/ 	.short	0x0101


	//----- nvinfo : EIATTR_INT_WARP_WIDE_INSTR_OFFSETS
	.align		4
        /*0028*/ 	.byte	0x04, 0x31
        /*002a*/ 	.short	(.L_22 - .L_21)


	//   ....[0]....
.L_21:
        /*002c*/ 	.word	0x00000440


	//   ....[1]....
        /*0030*/ 	.word	0x00000460


	//   ....[2]....
        /*0034*/ 	.word	0x000004e0


	//   ....[3]....
        /*0038*/ 	.word	0x000004f0


	//   ....[4]....
        /*003c*/ 	.word	0x00000500


	//   ....[5]....
        /*0040*/ 	.word	0x00000520


	//   ....[6]....
        /*0044*/ 	.word	0x000005e0


	//   ....[7]....
        /*0048*/ 	.word	0x00000600


	//----- nvinfo : EIATTR_COOP_GROUP_MASK_REGIDS
	.align		4
.L_22:
        /*004c*/ 	.byte	0x04, 0x29
        /*004e*/ 	.short	(.L_24 - .L_23)


	//   ....[0]....
.L_23:
        /*0050*/ 	.word	0xffffffff


	//   ....[1]....
        /*0054*/ 	.word	0xffffffff


	//   ....[2]....
        /*0058*/ 	.word	0xffffffff


	//   ....[3]....
        /*005c*/ 	.word	0xffffffff


	//   ....[4]....
        /*0060*/ 	.word	0xffffffff


	//   ....[5]....
        /*0064*/ 	.word	0xffffffff


	//----- nvinfo : EIATTR_COOP_GROUP_INSTR_OFFSETS
	.align		4
.L_24:
        /*0068*/ 	.byte	0x04, 0x28
        /*006a*/ 	.short	(.L_26 - .L_25)


	//   ....[0]....
.L_25:
        /*006c*/ 	.word	0x00000060


	//   ....[1]....
        /*0070*/ 	.word	0x00000070


	//   ....[2]....
        /*0074*/ 	.word	0x00000130


	//   ....[3]....
        /*0078*/ 	.word	0x00000320


	//   ....[4]....
        /*007c*/ 	.word	0x00000360


	//   ....[5]....
        /*0080*/ 	.word	0x000003a0


	//----- nvinfo : EIATTR_REG_RECONFIG
	.align		4
.L_26:
        /*0084*/ 	.byte	0x01, 0x54
	.zero		2


	//----- nvinfo : EIATTR_MBARRIER_INSTR_OFFSETS
	.align		4
        /*0088*/ 	.byte	0x04, 0x39
        /*008a*/ 	.short	(.L_28 - .L_27)


	//   ....[0]....
.L_27:
        /*008c*/ 	.word	0x00000230
        /*0090*/ 	.word	0x000000ff
        /*0094*/ 	.word	0x00000000
        /*0098*/ 	.short	0x0100
        /*009a*/ 	.byte	0x08
	.zero		1


	//   ....[1]....
        /*009c*/ 	.word	0x00000240
        /*00a0*/ 	.word	0x000000ff
        /*00a4*/ 	.word	0x00000038
        /*00a8*/ 	.short	0x0100
        /*00aa*/ 	.byte	0x08
	.zero		1


	//   ....[2]....
        /*00ac*/ 	.word	0x00000250
        /*00b0*/ 	.word	0x000000ff
        /*00b4*/ 	.word	0x00000008
        /*00b8*/ 	.short	0x0100
        /*00ba*/ 	.byte	0x08
	.zero		1


	//   ....[3]....
        /*00bc*/ 	.word	0x00000260
        /*00c0*/ 	.word	0x000000ff
        /*00c4*/ 	.word	0x00000040
        /*00c8*/ 	.short	0x0100
        /*00ca*/ 	.byte	0x08
	.zero		1


	//   ....[4]....
        /*00cc*/ 	.word	0x00000270
        /*00d0*/ 	.word	0x000000ff
        /*00d4*/ 	.word	0x00000010
        /*00d8*/ 	.short	0x0100
        /*00da*/ 	.byte	0x08
	.zero		1


	//   ....[5]....
        /*00dc*/ 	.word	0x00000280
        /*00e0*/ 	.word	0x000000ff
        /*00e4*/ 	.word	0x00000048
        /*00e8*/ 	.short	0x0100
        /*00ea*/ 	.byte	0x08
	.zero		1


	//   ....[6]....
        /*00ec*/ 	.word	0x00000290
        /*00f0*/ 	.word	0x000000ff
        /*00f4*/ 	.word	0x00000018
        /*00f8*/ 	.short	0x0100
        /*00fa*/ 	.byte	0x08
	.zero		1


	//   ....[7]....
        /*00fc*/ 	.word	0x000002a0
        /*0100*/ 	.word	0x000000ff
        /*0104*/ 	.word	0x00000050
        /*0108*/ 	.short	0x0100
        /*010a*/ 	.byte	0x08
	.zero		1


	//   ....[8]....
        /*010c*/ 	.word	0x000002b0
        /*0110*/ 	.word	0x000000ff
        /*0114*/ 	.word	0x00000020
        /*0118*/ 	.short	0x0100
        /*011a*/ 	.byte	0x08
	.zero		1


	//   ....[9]....
        /*011c*/ 	.word	0x000002c0
        /*0120*/ 	.word	0x000000ff
        /*0124*/ 	.word	0x00000058
        /*0128*/ 	.short	0x0100
        /*012a*/ 	.byte	0x08
	.zero		1


	//   ....[10]....
        /*012c*/ 	.word	0x000002d0
        /*0130*/ 	.word	0x000000ff
        /*0134*/ 	.word	0x00000028
        /*0138*/ 	.short	0x0100
        /*013a*/ 	.byte	0x08
	.zero		1


	//   ....[11]....
        /*013c*/ 	.word	0x000002e0
        /*0140*/ 	.word	0x000000ff
        /*0144*/ 	.word	0x00000060
        /*0148*/ 	.short	0x0100
        /*014a*/ 	.byte	0x08
	.zero		1


	//   ....[12]....
        /*014c*/ 	.word	0x000002f0
        /*0150*/ 	.word	0x000000ff
        /*0154*/ 	.word	0x00000030
        /*0158*/ 	.short	0x0100
        /*015a*/ 	.byte	0x08
	.zero		1


	//   ....[13]....
        /*015c*/ 	.word	0x00000300
        /*0160*/ 	.word	0x000000ff
        /*0164*/ 	.word	0x00000068
        /*0168*/ 	.short	0x0100
        /*016a*/ 	.byte	0x08
	.zero		1


	//   ....[14]....
        /*016c*/ 	.word	0x00000630
        /*0170*/ 	.word	0x000000ff
        /*0174*/ 	.word	0x000000a0
        /*0178*/ 	.short	0x0100
        /*017a*/ 	.byte	0x08
	.zero		1


	//   ....[15]....
        /*017c*/ 	.word	0x00000680
        /*0180*/ 	.word	0x000000ff
        /*0184*/ 	.word	0x000000a8
        /*0188*/ 	.short	0x0100
        /*018a*/ 	.byte	0x08
	.zero		1


	//   ....[16]....
        /*018c*/ 	.word	0x000006a0
        /*0190*/ 	.word	0x000000ff
        /*0194*/ 	.word	0x00000080
        /*0198*/ 	.short	0x0100
        /*019a*/ 	.byte	0x09
	.zero		1


	//   ....[17]....
        /*019c*/ 	.word	0x000006b0
        /*01a0*/ 	.word	0x000000ff
        /*01a4*/ 	.word	0x00000088
        /*01a8*/ 	.short	0x0100
        /*01aa*/ 	.byte	0x09
	.zero		1


	//   ....[18]....
        /*01ac*/ 	.word	0x000006c0
        /*01b0*/ 	.word	0x000000ff
        /*01b4*/ 	.word	0x00000090
        /*01b8*/ 	.short	0x0100
        /*01ba*/ 	.byte	0x09
	.zero		1


	//   ....[19]....
        /*01bc*/ 	.word	0x000006d0
        /*01c0*/ 	.word	0x000000ff
        /*01c4*/ 	.word	0x00000098
        /*01c8*/ 	.short	0x0100
        /*01ca*/ 	.byte	0x09
	.zero		1


	//   ....[20]....
        /*01cc*/ 	.word	0x000014a0
        /*01d0*/ 	.word	0x000000ff
        /*01d4*/ 	.word	0xfffffff8
        /*01d8*/ 	.short	0x010a
        /*01da*/ 	.byte	0x0b
	.zero		1


	//   ....[21]....
        /*01dc*/ 	.word	0x00001b00
        /*01e0*/ 	.word	0x000000ff
        /*01e4*/ 	.word	0x00000000
        /*01e8*/ 	.short	0x010a
        /*01ea*/ 	.byte	0x0e
	.zero		1


	//   ....[22]....
        /*01ec*/ 	.word	0x00001b60
        /*01f0*/ 	.word	0x000000ff
        /*01f4*/ 	.word	0x00000000
        /*01f8*/ 	.short	0x010a
        /*01fa*/ 	.byte	0x0e
	.zero		1


	//   ....[23]....
        /*01fc*/ 	.word	0x00003150
        /*0200*/ 	.word	0x000000ff
        /*0204*/ 	.word	0x00000000
        /*0208*/ 	.short	0x010a
        /*020a*/ 	.byte	0x14
	.zero		1


	//   ....[24]....
        /*020c*/ 	.word	0x00003190
        /*0210*/ 	.word	0x000000ff
        /*0214*/ 	.word	0x00000000
        /*0218*/ 	.short	0x010a
        /*021a*/ 	.byte	0x14
	.zero		1


	//   ....[25]....
        /*021c*/ 	.word	0x00004430
        /*0220*/ 	.word	0x000000ff
        /*0224*/ 	.word	0x00000000
        /*0228*/ 	.short	0x0101
        /*022a*/ 	.byte	0x13
	.zero		1


	//   ....[26]....
        /*022c*/ 	.word	0x00004b20
        /*0230*/ 	.word	0x00000011
        /*0234*/ 	.word	0x00000000
        /*0238*/ 	.short	0x0101
        /*023a*/ 	.byte	0x09
	.zero		1


	//   ....[27]....
        /*023c*/ 	.word	0x00004c20
        /*0240*/ 	.word	0x000000ff
        /*0244*/ 	.word	0x00000000
        /*0248*/ 	.short	0x0101
        /*024a*/ 	.byte	0x0e
	.zero		1


	//   ....[28]....
        /*024c*/ 	.word	0x00004cd0
        /*0250*/ 	.word	0x000000ff
        /*0254*/ 	.word	0x00000008
        /*0258*/ 	.short	0x010a
        /*025a*/ 	.byte	0x0b
	.zero		1


	//   ....[29]....
        /*025c*/ 	.word	0x0000b450
        /*0260*/ 	.word	0x00000004
        /*0264*/ 	.word	0x00000000
        /*0268*/ 	.short	0x0101
        /*026a*/ 	.byte	0x09
	.zero		1


	//   ....[30]....
        /*026c*/ 	.word	0x0000bd30
        /*0270*/ 	.word	0x00000013
        /*0274*/ 	.word	0x00000038
        /*0278*/ 	.short	0x010a
        /*027a*/ 	.byte	0x3f
	.zero		1


	//   ....[31]....
        /*027c*/ 	.word	0x0000c100
        /*0280*/ 	.word	0x0000000a
        /*0284*/ 	.word	0x000000a8
        /*0288*/ 	.short	0x0101
        /*028a*/ 	.byte	0x3f
	.zero		1


	//   ....[32]....
        /*028c*/ 	.word	0x0000c810
        /*0290*/ 	.word	0x00000005
        /*0294*/ 	.word	0x00000000
        /*0298*/ 	.short	0x010a
        /*029a*/ 	.byte	0x3f
	.zero		1


	//   ....[33]....
        /*029c*/ 	.word	0x0000c890
        /*02a0*/ 	.word	0x00000007
        /*02a4*/ 	.word	0x00000000
        /*02a8*/ 	.short	0x010a
        /*02aa*/ 	.byte	0x3f
	.zero		1


	//   ....[34]....
        /*02ac*/ 	.word	0x0000c920
        /*02b0*/ 	.word	0x00000006
        /*02b4*/ 	.word	0x00000000
        /*02b8*/ 	.short	0x010a
        /*02ba*/ 	.byte	0x3f
	.zero		1


	//   ....[35]....
        /*02bc*/ 	.word	0x0000c9b0
        /*02c0*/ 	.word	0x00000009
        /*02c4*/ 	.word	0x00000000
        /*02c8*/ 	.short	0x010a
        /*02ca*/ 	.byte	0x3f
	.zero		1


	//   ....[36]....
        /*02cc*/ 	.word	0x0000ca40
        /*02d0*/ 	.word	0x00000008
        /*02d4*/ 	.word	0x00000000
        /*02d8*/ 	.short	0x010a
        /*02da*/ 	.byte	0x3f
	.zero		1


	//   ....[37]....
        /*02dc*/ 	.word	0x0000cad0
        /*02e0*/ 	.word	0x0000000b
        /*02e4*/ 	.word	0x00000000
        /*02e8*/ 	.short	0x010a
        /*02ea*/ 	.byte	0x3f
	.zero		1


	//   ....[38]....
        /*02ec*/ 	.word	0x0000cb60
        /*02f0*/ 	.word	0x00000003
        /*02f4*/ 	.word	0x00000000
        /*02f8*/ 	.short	0x010a
        /*02fa*/ 	.byte	0x3f
	.zero		1


	//   ....[39]....
        /*02fc*/ 	.word	0x0000cbd0
        /*0300*/ 	.word	0x00000011
        /*0304*/ 	.word	0xfffffff8
        /*0308*/ 	.short	0x010a
        /*030a*/ 	.byte	0x3f
	.zero		1


	//   ....[40]....
        /*030c*/ 	.word	0x0000cc30
        /*0310*/ 	.word	0x00000011
        /*0314*/ 	.word	0x00000000
        /*0318*/ 	.short	0x010a
        /*031a*/ 	.byte	0x3f
	.zero		1


	//   ....[41]....
        /*031c*/ 	.word	0x0000cc90
        /*0320*/ 	.word	0x00000012
        /*0324*/ 	.word	0x00000000
        /*0328*/ 	.short	0x010a
        /*032a*/ 	.byte	0x3f
	.zero		1


	//   ....[42]....
        /*032c*/ 	.word	0x0000ccf0
        /*0330*/ 	.word	0x00000011
        /*0334*/ 	.word	0x00000008
        /*0338*/ 	.short	0x010a
        /*033a*/ 	.byte	0x3f
	.zero		1


	//   ....[43]....
        /*033c*/ 	.word	0x0000cdc0
        /*0340*/ 	.word	0x00000013
        /*0344*/ 	.word	0x00000038
        /*0348*/ 	.short	0x010a
        /*034a*/ 	.byte	0x3f
	.zero		1


	//   ....[44]....
        /*034c*/ 	.word	0x0000cea0
        /*0350*/ 	.word	0x00000005
        /*0354*/ 	.word	0x00000000
        /*0358*/ 	.short	0x010a
        /*035a*/ 	.byte	0x3f
	.zero		1


	//   ....[45]....
        /*035c*/ 	.word	0x0000cef0
        /*0360*/ 	.word	0x00000007
        /*0364*/ 	.word	0x00000000
        /*0368*/ 	.short	0x010a
        /*036a*/ 	.byte	0x3f
	.zero		1


	//   ....[46]....
        /*036c*/ 	.word	0x0000cf40
        /*0370*/ 	.word	0x00000006
        /*0374*/ 	.word	0x00000000
        /*0378*/ 	.short	0x010a
        /*037a*/ 	.byte	0x3f
	.zero		1


	//   ....[47]....
        /*037c*/ 	.word	0x0000cf90
        /*0380*/ 	.word	0x00000009
        /*0384*/ 	.word	0x00000000
        /*0388*/ 	.short	0x010a
        /*038a*/ 	.byte	0x3f
	.zero		1


	//   ....[48]....
        /*038c*/ 	.word	0x0000cfe0
        /*0390*/ 	.word	0x00000008
        /*0394*/ 	.word	0x00000000
        /*0398*/ 	.short	0x010a
        /*039a*/ 	.byte	0x3f
	.zero		1


	//   ....[49]....
        /*039c*/ 	.word	0x0000d030
        /*03a0*/ 	.word	0x0000000b
        /*03a4*/ 	.word	0x00000000
        /*03a8*/ 	.short	0x010a
        /*03aa*/ 	.byte	0x3f
	.zero		1


	//----- nvinfo : EIATTR_NUM_MBARRIERS
	.align		4
.L_28:
        /*03ac*/ 	.byte	0x03, 0x38
        /*03ae*/ 	.short	0x0014


	//----- nvinfo : EIATTR_EXIT_INSTR_OFFSETS
	.align		4
        /*03b0*/ 	.byte	0x04, 0x1c
        /*03b2*/ 	.short	(.L_30 - .L_29)


	//   ....[0]....
.L_29:
        /*03b4*/ 	.word	0x000011d0


	//   ....[1]....
        /*03b8*/ 	.word	0x00001230


	//   ....[2]....
        /*03bc*/ 	.word	0x0000ba60


	//   ....[3]....
        /*03c0*/ 	.word	0x0000ba90


	//   ....[4]....
        /*03c4*/ 	.word	0x0000cbb0


	//----- nvinfo : EIATTR_MAX_THREADS
	.align		4
.L_30:
        /*03c8*/ 	.byte	0x04, 0x05
        /*03ca*/ 	.short	(.L_32 - .L_31)
.L_31:
        /*03cc*/ 	.word	0x00000180
        /*03d0*/ 	.word	0x00000001
        /*03d4*/ 	.word	0x00000001


	//----- nvinfo : EIATTR_CRS_STACK_SIZE
	.align		4
.L_32:
        /*03d8*/ 	.byte	0x04, 0x1e
        /*03da*/ 	.short	(.L_34 - .L_33)
.L_33:
        /*03dc*/ 	.word	0x00000000


	//----- nvinfo : EIATTR_CBANK_PARAM_SIZE
	.align		4
.L_34:
        /*03e0*/ 	.byte	0x03, 0x19
        /*03e2*/ 	.short	0x0470


	//----- nvinfo : EIATTR_PARAM_CBANK
	.align		4
        /*03e4*/ 	.byte	0x04, 0x0a
        /*03e6*/ 	.short	(.L_36 - .L_35)
	.align		4
.L_35:
        /*03e8*/ 	.word	index@(.nv.constant0._ZN7cutlass13device_kernelINS_4gemm6kernel13GemmUniversalIN4cute5tupleIJiiiiEEENS1_10collective13CollectiveMmaINS1_37MainloopSm90TmaGmmaWarpSpecializedFP8ILi7ENS5_IJNS4_1CILi1EEESB_SB_EEENS1_32KernelTmaWarpSpecializedPingpongEEENS5_IJNSA_ILi64EEENSA_ILi176EEENSA_ILi128EEEEEENS_12float_e4m3_tENS5_IJlSB_lEEESJ_SK_NS4_8TiledMMAINS4_8MMA_AtomIJNS4_4SM904GMMA30MMA_64x16x32_F32E4M3E4M3_SS_TNILNSO_7ScaleInE1ELSQ_1EEEEEENS4_6LayoutISC_NS5_IJNSA_ILi0EEESU_SU_EEEEENS5_IJNS4_10UnderscoreESX_SX_EEEEENS4_13SM90_TMA_LOADENS4_14ComposedLayoutINS4_7SwizzleILi3ELi4ELi3EEENS4_18smem_ptr_flag_bitsILi8EEENST_INS5_IJNSA_ILi8EEESH_EEENS5_IJSH_SB_EEEEEEEvNS4_8identityES10_S1A_vS1B_EENS_8epilogue10collective6detail29Sm90TmaWarpSpecializedAdapterINS1E_15DefaultEpilogueISJ_SK_SK_NS1D_6thread17LinearCombinationISJ_Li1EffLNS1I_9ScaleType4KindE0ELNS_15FloatRoundStyleE2ESJ_EENS1_15EpilogueDefaultEEEEEvvEEEEvNT_6ParamsE)
        /*03ec*/ 	.short	0x0210
        /*03ee*/ 	.short	0x0470


	//----- nvinfo : EIATTR_SW_WAR
	.align		4
.L_36:
        /*03f0*/ 	.byte	0x04, 0x36
        /*03f2*/ 	.short	(.L_38 - .L_37)
.L_37:
        /*03f4*/ 	.word	0x00000008
.L_38:


//--------------------- .nv.callgraph             --------------------------
	.section	.nv.callgraph,"",@"SHT_CUDA_CALLGRAPH"
	.align	4
	.sectionentsize	8
	.align		4
        /*0000*/ 	.word	0x00000000
	.align		4
        /*0004*/ 	.word	0xffffffff
	.align		4
        /*0008*/ 	.word	0x00000000
	.align		4
        /*000c*/ 	.word	0xfffffffe
	.align		4
        /*0010*/ 	.word	0x00000000
	.align		4
        /*0014*/ 	.word	0xfffffffd
	.align		4
        /*0018*/ 	.word	0x00000000
	.align		4
        /*001c*/ 	.word	0xfffffffc


//--------------------- .nv.constant4             --------------------------
	.section	.nv.constant4,"a",@progbits
	.align	8
	.align		8
.nv.constant4:
        /*0000*/ 	.dword	_ZN40_INTERNAL_a178000b_4_k_cu_aee7c2f2_123624cuda3std3__45__cpo5beginE
	.align		8
        /*0008*/ 	.dword	_ZN40_INTERNAL_a178000b_4_k_cu_aee7c2f2_123624cuda3std3__45__cpo3endE
	.align		8
        /*0010*/ 	.dword	_ZN40_INTERNAL_a178000b_4_k_cu_aee7c2f2_123624cuda3std3__45__cpo6cbeginE
	.align		8
        /*0018*/ 	.dword	_ZN40_INTERNAL_a178000b_4_k_cu_aee7c2f2_123624cuda3std3__45__cpo4cendE
	.align		8
        /*0020*/ 	.dword	_ZN40_INTERNAL_a178000b_4_k_cu_aee7c2f2_123624cuda3std3__442_GLOBAL__N__a178000b_4_k_cu_aee7c2f2_123626ignoreE
	.align		8
        /*0028*/ 	.dword	_ZN40_INTERNAL_a178000b_4_k_cu_aee7c2f2_123624cuda3std3__419piecewise_constructE
	.align		8
        /*0030*/ 	.dword	_ZN40_INTERNAL_a178000b_4_k_cu_aee7c2f2_123624cuda3std3__48in_placeE
	.align		8
        /*0038*/ 	.dword	_ZN40_INTERNAL_a178000b_4_k_cu_aee7c2f2_123624cuda3std6ranges3__45__cpo4swapE
	.align		8
        /*0040*/ 	.dword	_ZN40_INTERNAL_a178000b_4_k_cu_aee7c2f2_123624cuda3std6ranges3__45__cpo9iter_moveE
	.align		8
        /*0048*/ 	.dword	_ZN40_INTERNAL_a178000b_4_k_cu_aee7c2f2_123624cute7productE
	.align		8
        /*0050*/ 	.dword	_ZN40_INTERNAL_a178000b_4_k_cu_aee7c2f2_123624cute1_E


//--------------------- .text._ZN7cutlass13device_kernelINS_4gemm6kernel13GemmUniversalIN4cute5tupleIJiiiiEEENS1_10collective13CollectiveMmaINS1_37MainloopSm90TmaGmmaWarpSpecializedFP8ILi7ENS5_IJNS4_1CILi1EEESB_SB_EEENS1_32KernelTmaWarpSpecializedPingpongEEENS5_IJNSA_ILi64EEENSA_ILi176EEENSA_ILi128EEEEEENS_12float_e4m3_tENS5_IJlSB_lEEESJ_SK_NS4_8TiledMMAINS4_8MMA_AtomIJNS4_4SM904GMMA30MMA_64x16x32_F32E4M3E4M3_SS_TNILNSO_7ScaleInE1ELSQ_1EEEEEENS4_6LayoutISC_NS5_IJNSA_ILi0EEESU_SU_EEEEENS5_IJNS4_10UnderscoreESX_SX_EEEEENS4_13SM90_TMA_LOADENS4_14ComposedLayoutINS4_7SwizzleILi3ELi4ELi3EEENS4_18smem_ptr_flag_bitsILi8EEENST_INS5_IJNSA_ILi8EEESH_EEENS5_IJSH_SB_EEEEEEEvNS4_8identityES10_S1A_vS1B_EENS_8epilogue10collective6detail29Sm90TmaWarpSpecializedAdapterINS1E_15DefaultEpilogueISJ_SK_SK_NS1D_6thread17LinearCombinationISJ_Li1EffLNS1I_9ScaleType4KindE0ELNS_15FloatRoundStyleE2ESJ_EENS1_15EpilogueDefaultEEEEEvvEEEEvNT_6ParamsE --------------------------
	.section	.text._ZN7cutlass13device_kernelINS_4gemm6kernel13GemmUniversalIN4cute5tupleIJiiiiEEENS1_10collective13CollectiveMmaINS1_37MainloopSm90TmaGmmaWarpSpecializedFP8ILi7ENS5_IJNS4_1CILi1EEESB_SB_EEENS1_32KernelTmaWarpSpecializedPingpongEEENS5_IJNSA_ILi64EEENSA_ILi176EEENSA_ILi128EEEEEENS_12float_e4m3_tENS5_IJlSB_lEEESJ_SK_NS4_8TiledMMAINS4_8MMA_AtomIJNS4_4SM904GMMA30MMA_64x16x32_F32E4M3E4M3_SS_TNILNSO_7ScaleInE1ELSQ_1EEEEEENS4_6LayoutISC_NS5_IJNSA_ILi0EEESU_SU_EEEEENS5_IJNS4_10UnderscoreESX_SX_EEEEENS4_13SM90_TMA_LOADENS4_14ComposedLayoutINS4_7SwizzleILi3ELi4ELi3EEENS4_18smem_ptr_flag_bitsILi8EEENST_INS5_IJNSA_ILi8EEESH_EEENS5_IJSH_SB_EEEEEEEvNS4_8identityES10_S1A_vS1B_EENS_8epilogue10collective6detail29Sm90TmaWarpSpecializedAdapterINS1E_15DefaultEpilogueISJ_SK_SK_NS1D_6thread17LinearCombinationISJ_Li1EffLNS1I_9ScaleType4KindE0ELNS_15FloatRoundStyleE2ESJ_EENS1_15EpilogueDefaultEEEEEvvEEEEvNT_6ParamsE,"ax",@progbits
	.align	128
.text._ZN7cutlass13device_kernelINS_4gemm6kernel13GemmUniversalIN4cute5tupleIJiiiiEEENS1_10collective13CollectiveMmaINS1_37MainloopSm90TmaGmmaWarpSpecializedFP8ILi7ENS5_IJNS4_1CILi1EEESB_SB_EEENS1_32KernelTmaWarpSpecializedPingpongEEENS5_IJNSA_ILi64EEENSA_ILi176EEENSA_ILi128EEEEEENS_12float_e4m3_tENS5_IJlSB_lEEESJ_SK_NS4_8TiledMMAINS4_8MMA_AtomIJNS4_4SM904GMMA30MMA_64x16x32_F32E4M3E4M3_SS_TNILNSO_7ScaleInE1ELSQ_1EEEEEENS4_6LayoutISC_NS5_IJNSA_ILi0EEESU_SU_EEEEENS5_IJNS4_10UnderscoreESX_SX_EEEEENS4_13SM90_TMA_LOADENS4_14ComposedLayoutINS4_7SwizzleILi3ELi4ELi3EEENS4_18smem_ptr_flag_bitsILi8EEENST_INS5_IJNSA_ILi8EEESH_EEENS5_IJSH_SB_EEEEEEEvNS4_8identityES10_S1A_vS1B_EENS_8epilogue10collective6detail29Sm90TmaWarpSpecializedAdapterINS1E_15DefaultEpilogueISJ_SK_SK_NS1D_6thread17LinearCombinationISJ_Li1EffLNS1I_9ScaleType4KindE0ELNS_15FloatRoundStyleE2ESJ_EENS1_15EpilogueDefaultEEEEEvvEEEEvNT_6ParamsE:
        .type           _ZN7cutlass13device_kernelINS_4gemm6kernel13GemmUniversalIN4cute5tupleIJiiiiEEENS1_10collective13CollectiveMmaINS1_37MainloopSm90TmaGmmaWarpSpecializedFP8ILi7ENS5_IJNS4_1CILi1EEESB_SB_EEENS1_32KernelTmaWarpSpecializedPingpongEEENS5_IJNSA_ILi64EEENSA_ILi176EEENSA_ILi128EEEEEENS_12float_e4m3_tENS5_IJlSB_lEEESJ_SK_NS4_8TiledMMAINS4_8MMA_AtomIJNS4_4SM904GMMA30MMA_64x16x32_F32E4M3E4M3_SS_TNILNSO_7ScaleInE1ELSQ_1EEEEEENS4_6LayoutISC_NS5_IJNSA_ILi0EEESU_SU_EEEEENS5_IJNS4_10UnderscoreESX_SX_EEEEENS4_13SM90_TMA_LOADENS4_14ComposedLayoutINS4_7SwizzleILi3ELi4ELi3EEENS4_18smem_ptr_flag_bitsILi8EEENST_INS5_IJNSA_ILi8EEESH_EEENS5_IJSH_SB_EEEEEEEvNS4_8identityES10_S1A_vS1B_EENS_8epilogue10collective6detail29Sm90TmaWarpSpecializedAdapterINS1E_15DefaultEpilogueISJ_SK_SK_NS1D_6thread17LinearCombinationISJ_Li1EffLNS1I_9ScaleType4KindE0ELNS_15FloatRoundStyleE2ESJ_EENS1_15EpilogueDefaultEEEEEvvEEEEvNT_6ParamsE,@function
        .size           _ZN7cutlass13device_kernelINS_4gemm6kernel13GemmUniversalIN4cute5tupleIJiiiiEEENS1_10collective13CollectiveMmaINS1_37MainloopSm90TmaGmmaWarpSpecializedFP8ILi7ENS5_IJNS4_1CILi1EEESB_SB_EEENS1_32KernelTmaWarpSpecializedPingpongEEENS5_IJNSA_ILi64EEENSA_ILi176EEENSA_ILi128EEEEEENS_12float_e4m3_tENS5_IJlSB_lEEESJ_SK_NS4_8TiledMMAINS4_8MMA_AtomIJNS4_4SM904GMMA30MMA_64x16x32_F32E4M3E4M3_SS_TNILNSO_7ScaleInE1ELSQ_1EEEEEENS4_6LayoutISC_NS5_IJNSA_ILi0EEESU_SU_EEEEENS5_IJNS4_10UnderscoreESX_SX_EEEEENS4_13SM90_TMA_LOADENS4_14ComposedLayoutINS4_7SwizzleILi3ELi4ELi3EEENS4_18smem_ptr_flag_bitsILi8EEENST_INS5_IJNSA_ILi8EEESH_EEENS5_IJSH_SB_EEEEEEEvNS4_8identityES10_S1A_vS1B_EENS_8epilogue10collective6detail29Sm90TmaWarpSpecializedAdapterINS1E_15DefaultEpilogueISJ_SK_SK_NS1D_6thread17LinearCombinationISJ_Li1EffLNS1I_9ScaleType4KindE0ELNS_15FloatRoundStyleE2ESJ_EENS1_15EpilogueDefaultEEEEEvvEEEEvNT_6ParamsE,(.L_x_258 - _ZN7cutlass13device_kernelINS_4gemm6kernel13GemmUniversalIN4cute5tupleIJiiiiEEENS1_10collective13CollectiveMmaINS1_37MainloopSm90TmaGmmaWarpSpecializedFP8ILi7ENS5_IJNS4_1CILi1EEESB_SB_EEENS1_32KernelTmaWarpSpecializedPingpongEEENS5_IJNSA_ILi64EEENSA_ILi176EEENSA_ILi128EEEEEENS_12float_e4m3_tENS5_IJlSB_lEEESJ_SK_NS4_8TiledMMAINS4_8MMA_AtomIJNS4_4SM904GMMA30MMA_64x16x32_F32E4M3E4M3_SS_TNILNSO_7ScaleInE1ELSQ_1EEEEEENS4_6LayoutISC_NS5_IJNSA_ILi0EEESU_SU_EEEEENS5_IJNS4_10UnderscoreESX_SX_EEEEENS4_13SM90_TMA_LOADENS4_14ComposedLayoutINS4_7SwizzleILi3ELi4ELi3EEENS4_18smem_ptr_flag_bitsILi8EEENST_INS5_IJNSA_ILi8EEESH_EEENS5_IJSH_SB_EEEEEEEvNS4_8identityES10_S1A_vS1B_EENS_8epilogue10collective6detail29Sm90TmaWarpSpecializedAdapterINS1E_15DefaultEpilogueISJ_SK_SK_NS1D_6thread17LinearCombinationISJ_Li1EffLNS1I_9ScaleType4KindE0ELNS_15FloatRoundStyleE2ESJ_EENS1_15EpilogueDefaultEEEEEvvEEEEvNT_6ParamsE)
        .other          _ZN7cutlass13device_kernelINS_4gemm6kernel13GemmUniversalIN4cute5tupleIJiiiiEEENS1_10collective13CollectiveMmaINS1_37MainloopSm90TmaGmmaWarpSpecializedFP8ILi7ENS5_IJNS4_1CILi1EEESB_SB_EEENS1_32KernelTmaWarpSpecializedPingpongEEENS5_IJNSA_ILi64EEENSA_ILi176EEENSA_ILi128EEEEEENS_12float_e4m3_tENS5_IJlSB_lEEESJ_SK_NS4_8TiledMMAINS4_8MMA_AtomIJNS4_4SM904GMMA30MMA_64x16x32_F32E4M3E4M3_SS_TNILNSO_7ScaleInE1ELSQ_1EEEEEENS4_6LayoutISC_NS5_IJNSA_ILi0EEESU_SU_EEEEENS5_IJNS4_10UnderscoreESX_SX_EEEEENS4_13SM90_TMA_LOADENS4_14ComposedLayoutINS4_7SwizzleILi3ELi4ELi3EEENS4_18smem_ptr_flag_bitsILi8EEENST_INS5_IJNSA_ILi8EEESH_EEENS5_IJSH_SB_EEEEEEEvNS4_8identityES10_S1A_vS1B_EENS_8epilogue10collective6detail29Sm90TmaWarpSpecializedAdapterINS1E_15DefaultEpilogueISJ_SK_SK_NS1D_6thread17LinearCombinationISJ_Li1EffLNS1I_9ScaleType4KindE0ELNS_15FloatRoundStyleE2ESJ_EENS1_15EpilogueDefaultEEEEEvvEEEEvNT_6ParamsE,@"STO_CUDA_ENTRY STV_DEFAULT"
_ZN7cutlass13device_kernelINS_4gemm6kernel13GemmUniversalIN4cute5tupleIJiiiiEEENS1_10collective13CollectiveMmaINS1_37MainloopSm90TmaGmmaWarpSpecializedFP8ILi7ENS5_IJNS4_1CILi1EEESB_SB_EEENS1_32KernelTmaWarpSpecializedPingpongEEENS5_IJNSA_ILi64EEENSA_ILi176EEENSA_ILi128EEEEEENS_12float_e4m3_tENS5_IJlSB_lEEESJ_SK_NS4_8TiledMMAINS4_8MMA_AtomIJNS4_4SM904GMMA30MMA_64x16x32_F32E4M3E4M3_SS_TNILNSO_7ScaleInE1ELSQ_1EEEEEENS4_6LayoutISC_NS5_IJNSA_ILi0EEESU_SU_EEEEENS5_IJNS4_10UnderscoreESX_SX_EEEEENS4_13SM90_TMA_LOADENS4_14ComposedLayoutINS4_7SwizzleILi3ELi4ELi3EEENS4_18smem_ptr_flag_bitsILi8EEENST_INS5_IJNSA_ILi8EEESH_EEENS5_IJSH_SB_EEEEEEEvNS4_8identityES10_S1A_vS1B_EENS_8epilogue10collective6detail29Sm90TmaWarpSpecializedAdapterINS1E_15DefaultEpilogueISJ_SK_SK_NS1D_6thread17LinearCombinationISJ_Li1EffLNS1I_9ScaleType4KindE0ELNS_15FloatRoundStyleE2ESJ_EENS1_15EpilogueDefaultEEEEEvvEEEEvNT_6ParamsE:
[----:B------:R-:W-:Y:S01]  /*0000*/  LDC R1, c[0x0][0x28] ;  /* 0x00000a00ff017b82 */ /* 0x000fe20000000800 */
[----:B------:R-:W0:Y:S01]  /*0010*/  S2R R14, SR_TID.X ;  /* 0x00000000000e7919 */ /* 0x000e220000002100 */
[----:B------:R-:W-:Y:S01]  /*0020*/  ELECT P0, URZ, PT ;  /* 0x00000000003f782f */ /* 0x000fe20003800000 */
[----:B------:R-:W-:Y:S01]  /*0030*/  BSSY B0, `(.L_x_0) ;  /* 0x000000f000007945 */ /* 0x000fe20003800000 */
[--C-:B0-----:R-:W-:Y:S02]  /*0040*/  SHF.R.U32.HI R0, RZ, 0x5, R14.reuse ;  /* 0x00000005ff007819 */ /* 0x101fe4000001160e */
[----:B------:R-:W-:-:S03]  /*0050*/  SHF.R.U32.HI R4, RZ, 0x7, R14 ;  /* 0x00000007ff047819 */ /* 0x000fc6000001160e */
[----:B------:R-:W0:Y:S04]  /*0060*/  SHFL.IDX PT, R2, R0, RZ, 0x1f ;  /* 0x00001fff00027589 */ /* 0x000e2800000e0000 */
[----:B------:R1:W2:Y:S01]  /*0070*/  SHFL.IDX PT, R5, R4, RZ, 0x1f ;  /* 0x00001fff04057589 */ /* 0x0002a200000e0000 */
[----:B0-----:R-:W-:-:S13]  /*0080*/  ISETP.NE.OR P0, PT, R2, RZ, !P0 ;  /* 0x000000ff0200720c */ /* 0x001fda0004705670 */
[----:B-12---:R-:W-:Y:S05]  /*0090*/  @P0 BRA `(.L_x_1) ;  /* 0x0000000000200947 */ /* 0x006fea0003800000 */
[----:B------:R-:W-:Y:S02]  /*00a0*/  ULDC.64 UR4, c[0x0][0x198] ;  /* 0x0000660000047ab9 */ /* 0x000fe40000000a00 */
[----:B------:R-:W-:Y:S02]  /*00b0*/  UIADD3 UR6, UP0, UR4, 0xf0, URZ ;  /* 0x000000f004067890 */ /* 0x000fe4000ff1e03f */
[----:B------:R-:W-:Y:S02]  /*00c0*/  UIADD3 UR4, UP1, UR4, 0x1f0, URZ ;  /* 0x000001f004047890 */ /* 0x000fe4000ff3e03f */
[----:B------:R-:W-:Y:S02]  /*00d0*/  UIADD3.X UR7, URZ, UR5, URZ, UP0, !UPT ;  /* 0x000000053f077290 */ /* 0x000fe400087fe43f */
[----:B------:R-:W-:-:S07]  /*00e0*/  UIADD3.X UR5, URZ, UR5, URZ, UP1, !UPT ;  /* 0x000000053f057290 */ /* 0x000fce0008ffe43f */
[----:B------:R0:W-:Y:S02]  /*00f0*/  UTMACCTL.PF [UR6] ;  /* 0x00000000060079b9 */ /* 0x0001e40008040000 */
[----:B------:R0:W-:Y:S02]  /*0100*/  UTMACCTL.PF [UR4] ;  /* 0x00000000040079b9 */ /* 0x0001e40008040000 */
[----:B0-----:R-:W-:Y:S01]  /*0110*/  NOP ;  /* 0x0000000000007918 */ /* 0x001fe20000000000 */
.L_x_1:
[----:B------:R-:W-:Y:S05]  /*0120*/  BSYNC B0 ;  /* 0x0000000000007941 */ /* 0x000fea0003800000 */
.L_x_0:
[----:B------:R-:W0:Y:S02]  /*0130*/  SHFL.IDX PT, R3, R0, RZ, 0x1f ;  /* 0x00001fff00037589 */ /* 0x000e2400000e0000 */
[----:B0-----:R-:W-:-:S13]  /*0140*/  ISETP.NE.AND P0, PT, R3, RZ, PT ;  /* 0x000000ff0300720c */ /* 0x001fda0003f05270 */
[----:B------:R-:W-:Y:S05]  /*0150*/  @P0 BRA `(.L_x_2) ;  /* 0x0000000000700947 */ /* 0x000fea0003800000 */
[----:B------:R-:W0:Y:S01]  /*0160*/  S2UR UR8, SR_CgaCtaId ;  /* 0x00000000000879c3 */ /* 0x000e220000008800 */
[----:B------:R-:W-:Y:S01]  /*0170*/  UMOV UR4, 0x400 ;  /* 0x0000040000047882 */ /* 0x000fe20000000000 */
[----:B------:R-:W-:Y:S01]  /*0180*/  UMOV UR5, 0x1 ;  /* 0x0000000100057882 */ /* 0x000fe20000000000 */
[----:B------:R-:W-:Y:S01]  /*0190*/  UMOV UR6, 0x80 ;  /* 0x0000008000067882 */ /* 0x000fe20000000000 */
[----:B------:R-:W-:Y:S01]  /*01a0*/  ELECT P0, URZ, PT ;  /* 0x00000000003f782f */ /* 0x000fe20003800000 */
[----:B------:R-:W-:-:S04]  /*01b0*/  UIADD3 UR6, -UR6, 0x100000, URZ ;  /* 0x0010000006067890 */ /* 0x000fc8000fffe13f */
[----:B------:R-:W-:Y:S02]  /*01c0*/  USHF.L.U32 UR7, UR6, 0xb, URZ ;  /* 0x0000000b06077899 */ /* 0x000fe4000800063f */
[----:B------:R-:W-:Y:S02]  /*01d0*/  USHF.L.U32 UR6, UR6, 0x1, URZ ;  /* 0x0000000106067899 */ /* 0x000fe4000800063f */
[----:B0-----:R-:W-:Y:S02]  /*01e0*/  ULEA UR8, UR8, UR4, 0x18 ;  /* 0x0000000408087291 */ /* 0x001fe4000f8ec03f */
[----:B------:R-:W-:-:S04]  /*01f0*/  UIADD3 UR4, -UR5, 0x100000, URZ ;  /* 0x0010000005047890 */ /* 0x000fc8000fffe13f */
[----:B------:R-:W-:Y:S02]  /*0200*/  USHF.L.U32 UR5, UR4, 0xb, URZ ;  /* 0x0000000b04057899 */ /* 0x000fe4000800063f */
[----:B------:R-:W-:Y:S01]  /*0210*/  USHF.L.U32 UR4, UR4, 0x1, URZ ;  /* 0x0000000104047899 */ /* 0x000fe2000800063f */
[----:B------:R-:W0:Y:S11]  /*0220*/  FENCE.VIEW.ASYNC.S ;  /* 0x00000000000073c6 */ /* 0x000e360000000000 */
[----:B0-----:R0:W1:Y:S01]  /*0230*/  SYNCS.EXCH.64 URZ, [UR8], UR4 ;  /* 0x00000004083f75b2 */ /* 0x0010620008000100 */
[----:B------:R0:W2:Y:S01]  /*0240*/  SYNCS.EXCH.64 URZ, [UR8+0x38], UR6 ;  /* 0x00003806083f75b2 */ /* 0x0000a20008000100 */
[----:B------:R0:W3:Y:S01]  /*0250*/  SYNCS.EXCH.64 URZ, [UR8+0x8], UR4 ;  /* 0x00000804083f75b2 */ /* 0x0000e20008000100 */
[----:B------:R0:W4:Y:S01]  /*0260*/  SYNCS.EXCH.64 URZ, [UR8+0x40], UR6 ;  /* 0x00004006083f75b2 */ /* 0x0001220008000100 */
[----:B------:R0:W0:Y:S01]  /*0270*/  SYNCS.EXCH.64 URZ, [UR8+0x10], UR4 ;  /* 0x00001004083f75b2 */ /* 0x0000220008000100 */
        /* <DEDUP_REMOVED lines=9> */
[----:B------:R-:W-:Y:S01]  /*0310*/  NOP ;  /* 0x0000000000007918 */ /* 0x000fe20000000000 */
.L_x_2:
[----:B------:R-:W5:Y:S01]  /*0320*/  SHFL.IDX PT, R6, R0, RZ, 0x1f ;  /* 0x00001fff00067589 */ /* 0x000f6200000e0000 */
[----:B------:R-:W-:Y:S01]  /*0330*/  ELECT P0, URZ, PT ;  /* 0x00000000003f782f */ /* 0x000fe20003800000 */
[----:B------:R-:W-:Y:S01]  /*0340*/  NOP ;  /* 0x0000000000007918 */ /* 0x000fe20000000000 */
[----:B------:R-:W-:Y:S01]  /*0350*/  ELECT P1, URZ, PT ;  /* 0x00000000003f782f */ /* 0x000fe20003820000 */
[----:B------:R-:W1:Y:S01]  /*0360*/  SHFL.IDX PT, R3, R0, RZ, 0x1f ;  /* 0x00001fff00037589 */ /* 0x000e6200000e0000 */
[----:B0-----:R-:W-:Y:S01]  /*0370*/  UMOV UR4, 0x20 ;  /* 0x0000002000047882 */ /* 0x001fe20000000000 */
[----:B------:R-:W-:Y:S01]  /*0380*/  UMOV UR11, 0x80 ;  /* 0x00000080000b7882 */ /* 0x000fe20000000000 */
[----:B------:R-:W-:Y:S01]  /*0390*/  ULDC.64 UR12, c[0x0][0x598] ;  /* 0x00016600000c7ab9 */ /* 0x000fe20000000a00 */
[----:B------:R-:W0:Y:S01]  /*03a0*/  SHFL.IDX PT, R4, R4, RZ, 0x1f ;  /* 0x00001fff04047589 */ /* 0x000e2200000e0000 */
[----:B------:R-:W-:Y:S01]  /*03b0*/  NOP ;  /* 0x0000000000007918 */ /* 0x000fe20000000000 */
[C---:B------:R-:W-:Y:S01]  /*03c0*/  VIADD R34, R5.reuse, 0xffffffff ;  /* 0xffffffff05227836 */ /* 0x040fe20000000000 */
[----:B------:R-:W-:Y:S01]  /*03d0*/  ULDC.64 UR24, c[0x0][0x208] ;  /* 0x0000820000187ab9 */ /* 0x000fe20000000a00 */
[----:B------:R-:W-:-:S03]  /*03e0*/  ISETP.NE.AND P2, PT, R5, RZ, PT ;  /* 0x000000ff0500720c */ /* 0x000fc60003f45270 */
[----:B------:R-:W-:Y:S02]  /*03f0*/  ISETP.GE.U32.AND P3, PT, R34, 0x2, PT ;  /* 0x000000022200780c */ /* 0x000fe40003f66070 */
[----:B-----5:R-:W-:Y:S02]  /*0400*/  ISETP.NE.OR P0, PT, R6, RZ, !P0 ;  /* 0x000000ff0600720c */ /* 0x020fe40004705670 */
[----:B-1----:R-:W-:Y:S02]  /*0410*/  ISETP.NE.OR P1, PT, R3, RZ, !P1 ;  /* 0x000000ff0300720c */ /* 0x002fe40004f25670 */
[----:B------:R-:W-:-:S04]  /*0420*/  SHF.R.S32.HI R3, RZ, 0x1f, R2 ;  /* 0x0000001fff037819 */ /* 0x000fc80000011402 */
[----:B------:R-:W-:-:S05]  /*0430*/  LEA.HI R3, R3, R2, RZ, 0x2 ;  /* 0x0000000203037211 */ /* 0x000fca00078f10ff */
[----:B------:R-:W-:Y:S01]  /*0440*/  VOTEU.ALL UP0, P0 ;  /* 0x00000000003f7886 */ /* 0x000fe20000000000 */
[----:B------:R-:W-:Y:S01]  /*0450*/  LOP3.LUT R3, R3, 0xfffffffc, RZ, 0xc0, !PT ;  /* 0xfffffffc03037812 */ /* 0x000fe200078ec0ff */
[----:B------:R-:W-:-:S03]  /*0460*/  VOTEU.ALL UP1, P1 ;  /* 0x00000000003f7886 */ /* 0x000fc60000820000 */
[----:B------:R-:W1:Y:S01]  /*0470*/  @!UP0 S2UR UR7, SR_CgaCtaId ;  /* 0x00000000000789c3 */ /* 0x000e620000008800 */
[----:B------:R-:W-:Y:S01]  /*0480*/  @!UP0 UMOV UR6, 0x400 ;  /* 0x0000040000068882 */ /* 0x000fe20000000000 */
[----:B------:R-:W-:-:S04]  /*0490*/  @!UP0 UIADD3 UR4, -UR4, 0x100000, URZ ;  /* 0x0010000004048890 */ /* 0x000fc8000fffe13f */
[----:B------:R-:W-:Y:S02]  /*04a0*/  @!UP0 USHF.L.U32 UR5, UR4, 0xb, URZ ;  /* 0x0000000b04058899 */ /* 0x000fe4000800063f */
[----:B------:R-:W-:Y:S01]  /*04b0*/  @!UP0 USHF.L.U32 UR4, UR4, 0x1, URZ ;  /* 0x0000000104048899 */ /* 0x000fe2000800063f */
[----:B------:R-:W-:Y:S01]  /*04c0*/  IMAD.IADD R12, R2, 0x1, -R3 ;  /* 0x00000001020c7824 */ /* 0x000fe200078e0a03 */
[----:B------:R-:W-:Y:S01]  /*04d0*/  @!UP1 UMOV UR9, 0x400 ;  /* 0x0000040000099882 */ /* 0x000fe20000000000 */
[----:B------:R-:W-:Y:S01]  /*04e0*/  VOTEU.ALL UP2, P1 ;  /* 0x00000000003f7886 */ /* 0x000fe20000840000 */
[----:B------:R-:W-:Y:S01]  /*04f0*/  VOTEU.ALL UP3, P1 ;  /* 0x00000000003f7886 */ /* 0x000fe20000860000 */
[----:B------:R-:W-:Y:S01]  /*0500*/  VOTEU.ALL UP4, P1 ;  /* 0x00000000003f7886 */ /* 0x000fe20000880000 */
[----:B------:R-:W5:Y:S01]  /*0510*/  @!UP1 S2UR UR10, SR_CgaCtaId ;  /* 0x00000000000a99c3 */ /* 0x000f620000008800 */
[----:B------:R-:W-:Y:S01]  /*0520*/  VOTEU.ALL UP5, P1 ;  /* 0x00000000003f7886 */ /* 0x000fe200008a0000 */
[----:B------:R-:W-:-:S02]  /*0530*/  ISETP.NE.U32.AND P1, PT, RZ, UR12, PT ;  /* 0x0000000cff007c0c */ /* 0x000fc4000bf25070 */
[----:B------:R-:W-:Y:S02]  /*0540*/  SHF.R.S32.HI R3, RZ, 0x1f, R14 ;  /* 0x0000001fff037819 */ /* 0x000fe4000001140e */
[----:B------:R-:W-:Y:S02]  /*0550*/  ISETP.NE.AND.EX P1, PT, RZ, UR13, PT, P1 ;  /* 0x0000000dff007c0c */ /* 0x000fe4000bf25310 */
[----:B------:R-:W-:-:S04]  /*0560*/  LEA.HI R3, R3, R14, RZ, 0x7 ;  /* 0x0000000e03037211 */ /* 0x000fc800078f38ff */
[----:B------:R-:W-:Y:S01]  /*0570*/  LOP3.LUT R3, R3, 0xffffff80, RZ, 0xc0, !PT ;  /* 0xffffff8003037812 */ /* 0x000fe200078ec0ff */
[----:B-1----:R-:W-:-:S04]  /*0580*/  @!UP0 ULEA UR8, UR7, UR6, 0x18 ;  /* 0x0000000607088291 */ /* 0x002fc8000f8ec03f */
[----:B------:R-:W-:Y:S01]  /*0590*/  IMAD.IADD R13, R14, 0x1, -R3 ;  /* 0x000000010e0d7824 */ /* 0x000fe200078e0a03 */
[----:B------:R-:W-:-:S04]  /*05a0*/  @!UP1 UIADD3 UR6, -UR11, 0x100000, URZ ;  /* 0x001000000b069890 */ /* 0x000fc8000fffe13f */
[----:B------:R-:W-:Y:S02]  /*05b0*/  @!UP1 USHF.L.U32 UR7, UR6, 0xb, URZ ;  /* 0x0000000b06079899 */ /* 0x000fe4000800063f */
[----:B------:R-:W-:Y:S01]  /*05c0*/  @!UP1 USHF.L.U32 UR6, UR6, 0x1, URZ ;  /* 0x0000000106069899 */ /* 0x000fe2000800063f */
[----:B0-----:R-:W-:Y:S01]  /*05d0*/  R2UR UR11, R4 ;  /* 0x00000000040b72ca */ /* 0x001fe200000e0000 */
[----:B------:R-:W-:Y:S01]  /*05e0*/  VOTEU.ALL UP0, P0 ;  /* 0x00000000003f7886 */ /* 0x000fe20000000000 */
[----:B-----5:R-:W-:Y:S01]  /*05f0*/  @!UP1 ULEA UR9, UR10, UR9, 0x18 ;  /* 0x000000090a099291 */ /* 0x020fe2000f8ec03f */
[----:B------:R-:W-:Y:S01]  /*0600*/  VOTEU.ALL UP1, P0 ;  /* 0x00000000003f7886 */ /* 0x000fe20000020000 */
[C---:B------:R-:W-:Y:S01]  /*0610*/  ISETP.NE.AND P0, PT, R12.reuse, 0x3, PT ;  /* 0x000000030c00780c */ /* 0x040fe20003f05270 */
[----:B------:R-:W0:Y:S02]  /*0620*/  FENCE.VIEW.ASYNC.S ;  /* 0x00000000000073c6 */ /* 0x000e240000000000 */
[----:B0-----:R0:W2:Y:S01]  /*0630*/  @!UP0 SYNCS.EXCH.64 URZ, [UR8+0xa0], UR4 ;  /* 0x0000a004083f85b2 */ /* 0x0010a20008000100 */
[----:B------:R-:W-:-:S04]  /*0640*/  ISETP.EQ.OR P0, PT, R12, RZ, !P0 ;  /* 0x000000ff0c00720c */ /* 0x000fc80004702670 */
[----:B------:R-:W-:-:S04]  /*0650*/  ISETP.EQ.AND P0, PT, R5, RZ, P0 ;  /* 0x000000ff0500720c */ /* 0x000fc80000702270 */
[----:B------:R-:W-:-:S04]  /*0660*/  SEL R7, RZ, 0x1, !P0 ;  /* 0x00000001ff077807 */ /* 0x000fc80004000000 */
[----:B------:R-:W-:Y:S01]  /*0670*/  SEL R7, R7, 0x2, P3 ;  /* 0x0000000207077807 */ /* 0x000fe20001800000 */
[----:B------:R0:W2:Y:S01]  /*0680*/  @!UP1 SYNCS.EXCH.64 URZ, [UR8+0xa8], UR4 ;  /* 0x0000a804083f95b2 */ /* 0x0000a20008000100 */
[----:B------:R-:W-:Y:S01]  /*0690*/  NOP ;  /* 0x0000000000007918 */ /* 0x000fe20000000000 */
[----:B------:R0:W2:Y:S01]  /*06a0*/  @!UP2 SYNCS.EXCH.64 URZ, [UR9+0x80], UR6 ;  /* 0x00008006093fa5b2 */ /* 0x0000a20008000100 */
[----:B------:R0:W2:Y:S01]  /*06b0*/  @!UP3 SYNCS.EXCH.64 URZ, [UR9+0x88], UR6 ;  /* 0x00008806093fb5b2 */ /* 0x0000a20008000100 */
[----:B------:R0:W2:Y:S01]  /*06c0*/  @!UP4 SYNCS.EXCH.64 URZ, [UR9+0x90], UR6 ;  /* 0x00009006093fc5b2 */ /* 0x0000a20008000100 */
[----:B------:R0:W2:Y:S01]  /*06d0*/  @!UP5 SYNCS.EXCH.64 URZ, [UR9+0x98], UR6 ;  /* 0x00009806093fd5b2 */ /* 0x0000a20008000100 */
[----:B------:R-:W-:Y:S01]  /*06e0*/  NOP ;  /* 0x0000000000007918 */ /* 0x000fe20000000000 */
[----:B--234-:R-:W-:Y:S06]  /*06f0*/  BAR.SYNC.DEFER_BLOCKING 0x0 ;  /* 0x0000000000007b1d */ /* 0x01cfec0000010000 */
[----:B0-----:R-:W-:Y:S05]  /*0700*/  @!P1 BRA `(.L_x_3) ;  /* 0x00000000001c9947 */ /* 0x001fea0003800000 */
[----:B------:R-:W0:Y:S02]  /*0710*/  LDC.64 R2, c[0x0][0x598] ;  /* 0x00016600ff027b82 */ /* 0x000e240000000a00 */
[----:B0-----:R-:W2:Y:S02]  /*0720*/  LDG.E.64 R2, desc[UR24][R2.64] ;  /* 0x0000001802027981 */ /* 0x001ea4000c1e1b00 */
[----:B--2---:R-:W-:-:S04]  /*0730*/  ISETP.NE.U32.AND P0, PT, R2, RZ, PT ;  /* 0x000000ff0200720c */ /* 0x004fc80003f05070 */
[----:B------:R-:W-:-:S13]  /*0740*/  ISETP.NE.AND.EX P0, PT, R3, RZ, PT, P0 ;  /* 0x000000ff0300720c */ /* 0x000fda0003f05300 */
[----:B------:R-:W-:Y:S05]  /*0750*/  @!P0 BRA `(.L_x_3) ;  /* 0x0000000000088947 */ /* 0x000fea0003800000 */
[----:B------:R2:W5:Y:S01]  /*0760*/  LD.E R11, desc[UR24][R2.64] ;  /* 0x00000018020b7980 */ /* 0x000562000c101900 */
[----:B------:R-:W-:Y:S05]  /*0770*/  BRA `(.L_x_4) ;  /* 0x0000000000207947 */ /* 0x000fea0003800000 */
.L_x_3:
[----:B------:R-:W-:Y:S02]  /*0780*/  ULDC.64 UR4, c[0x0][0x588] ;  /* 0x0001620000047ab9 */ /* 0x000fe40000000a00 */
[----:B------:R-:W-:-:S04]  /*0790*/  ISETP.NE.U32.AND P0, PT, RZ, UR4, PT ;  /* 0x00000004ff007c0c */ /* 0x000fc8000bf05070 */
[----:B------:R-:W-:-:S13]  /*07a0*/  ISETP.NE.AND.EX P0, PT, RZ, UR5, PT, P0 ;  /* 0x00000005ff007c0c */ /* 0x000fda000bf05300 */
[----:B------:R-:W-:Y:S05]  /*07b0*/  @!P0 BRA `(.L_x_5) ;  /* 0x00000000000c8947 */ /* 0x000fea0003800000 */
[----:B------:R-:W0:Y:S02]  /*07c0*/  LDC.64 R2, c[0x0][0x588] ;  /* 0x00016200ff027b82 */ /* 0x000e240000000a00 */
[----:B0-----:R1:W5:Y:S01]  /*07d0*/  LDG.E R11, desc[UR24][R2.64] ;  /* 0x00000018020b7981 */ /* 0x001362000c1e1900 */
[----:B------:R-:W-:Y:S05]  /*07e0*/  BRA `(.L_x_4) ;  /* 0x0000000000047947 */ /* 0x000fea0003800000 */
.L_x_5:
[----:B------:R-:W0:Y:S02]  /*07f0*/  LDC R11, c[0x0][0x580] ;  /* 0x00016000ff0b7b82 */ /* 0x000e240000000800 */
.L_x_4:
[----:B------:R-:W-:Y:S02]  /*0800*/  ULDC.64 UR4, c[0x0][0x5a0] ;  /* 0x0001680000047ab9 */ /* 0x000fe40000000a00 */
[----:B------:R-:W-:-:S04]  /*0810*/  ISETP.NE.U32.AND P0, PT, RZ, UR4, PT ;  /* 0x00000004ff007c0c */ /* 0x000fc8000bf05070 */
[----:B------:R-:W-:-:S13]  /*0820*/  ISETP.NE.AND.EX P0, PT, RZ, UR5, PT, P0 ;  /* 0x00000005ff007c0c */ /* 0x000fda000bf05300 */
[----:B------:R-:W-:Y:S05]  /*0830*/  @!P0 BRA `(.L_x_6) ;  /* 0x00000000001c8947 */ /* 0x000fea0003800000 */
[----:B-12---:R-:W1:Y:S02]  /*0840*/  LDC.64 R2, c[0x0][0x5a0] ;  /* 0x00016800ff027b82 */ /* 0x006e640000000a00 */
[----:B-1----:R-:W2:Y:S02]  /*0850*/  LDG.E.64 R2, desc[UR24][R2.64] ;  /* 0x0000001802027981 */ /* 0x002ea4000c1e1b00 */
[----:B--2---:R-:W-:-:S04]  /*0860*/  ISETP.NE.U32.AND P0, PT, R2, RZ, PT ;  /* 0x000000ff0200720c */ /* 0x004fc80003f05070 */
[----:B------:R-:W-:-:S13]  /*0870*/  ISETP.NE.AND.EX P0, PT, R3, RZ, PT, P0 ;  /* 0x000000ff0300720c */ /* 0x000fda0003f05300 */
[----:B------:R-:W-:Y:S05]  /*0880*/  @!P0 BRA `(.L_x_6) ;  /* 0x0000000000088947 */ /* 0x000fea0003800000 */
[----:B------:R1:W5:Y:S01]  /*0890*/  LD.E R10, desc[UR24][R2.64] ;  /* 0x00000018020a7980 */ /* 0x000362000c101900 */
[----:B------:R-:W-:Y:S05]  /*08a0*/  BRA `(.L_x_7) ;  /* 0x0000000000207947 */ /* 0x000fea0003800000 */
.L_x_6:
[----:B------:R-:W-:Y:S02]  /*08b0*/  ULDC.64 UR4, c[0x0][0x590] ;  /* 0x0001640000047ab9 */ /* 0x000fe40000000a00 */
[----:B------:R-:W-:-:S04]  /*08c0*/  ISETP.NE.U32.AND P0, PT, RZ, UR4, PT ;  /* 0x00000004ff007c0c */ /* 0x000fc8000bf05070 */
[----:B------:R-:W-:-:S13]  /*08d0*/  ISETP.NE.AND.EX P0, PT, RZ, UR5, PT, P0 ;  /* 0x00000005ff007c0c */ /* 0x000fda000bf05300 */
[----:B------:R-:W-:Y:S05]  /*08e0*/  @!P0 BRA `(.L_x_8) ;  /* 0x00000000000c8947 */ /* 0x000fea0003800000 */
[----:B-12---:R-:W1:Y:S02]  /*08f0*/  LDC.64 R2, c[0x0][0x590] ;  /* 0x00016400ff027b82 */ /* 0x006e640000000a00 */
[----:B-1----:R4:W5:Y:S01]  /*0900*/  LDG.E R10, desc[UR24][R2.64] ;  /* 0x00000018020a7981 */ /* 0x002962000c1e1900 */
[----:B------:R-:W-:Y:S05]  /*0910*/  BRA `(.L_x_7) ;  /* 0x0000000000047947 */ /* 0x000fea0003800000 */
.L_x_8:
[----:B------:R-:W3:Y:S02]  /*0920*/  LDC R10, c[0x0][0x584] ;  /* 0x00016100ff0a7b82 */ /* 0x000ee40000000800 */
.L_x_7:
[----:B------:R-:W0:Y:S01]  /*0930*/  LDC R0, c[0x0][0x65c] ;  /* 0x00019700ff007b82 */ /* 0x000e220000000800 */
[----:B------:R-:W1:Y:S01]  /*0940*/  S2R R22, SR_CTAID.Y ;  /* 0x0000000000167919 */ /* 0x000e620000002600 */
[----:B------:R-:W-:Y:S01]  /*0950*/  ULDC UR5, c[0x0][0x28c] ;  /* 0x0000a30000057ab9 */ /* 0x000fe20000000800 */
[----:B------:R-:W-:Y:S01]  /*0960*/  ISETP.NE.AND P0, PT, R5, 0x2, PT ;  /* 0x000000020500780c */ /* 0x000fe20003f05270 */
[----:B------:R-:W-:Y:S01]  /*0970*/  UIADD3 UR5, UR5, 0x7f, URZ ;  /* 0x0000007f05057890 */ /* 0x000fe2000fffe03f */
[----:B------:R-:W3:Y:S01]  /*0980*/  S2R R16, SR_CTAID.X ;  /* 0x0000000000107919 */ /* 0x000ee20000002500 */
[----:B------:R-:W-:Y:S01]  /*0990*/  IMAD.MOV.U32 R17, RZ, RZ, RZ ;  /* 0x000000ffff117224 */ /* 0x000fe200078e00ff */
[----:B------:R-:W-:Y:S01]  /*09a0*/  UMOV UR17, URZ ;  /* 0x0000003f00117c82 */ /* 0x000fe20008000000 */
[----:B------:R-:W-:Y:S01]  /*09b0*/  USHF.R.S32.HI UR8, URZ, 0x1f, UR5 ;  /* 0x0000001f3f087899 */ /* 0x000fe20008011405 */
[----:B------:R-:W-:Y:S01]  /*09c0*/  UMOV UR4, URZ ;  /* 0x0000003f00047c82 */ /* 0x000fe20008000000 */
[----:B------:R-:W-:-:S02]  /*09d0*/  ULDC.64 UR12, c[0x0][0x650] ;  /* 0x00019400000c7ab9 */ /* 0x000fc40000000a00 */
[----:B------:R-:W-:Y:S01]  /*09e0*/  ULEA.HI UR8, UR8, UR5, URZ, 0x7 ;  /* 0x0000000508087291 */ /* 0x000fe2000f8f383f */
[----:B0-----:R-:W-:-:S13]  /*09f0*/  ISETP.NE.AND P3, PT, R0, 0x1, PT ;  /* 0x000000010000780c */ /* 0x001fda0003f65270 */
[----:B------:R-:W3:Y:S01]  /*0a00*/  @P3 LDC R15, c[0x0][0x10] ;  /* 0x00000400ff0f3b82 */ /* 0x000ee20000000800 */
[----:B-12-4-:R-:W-:Y:S02]  /*0a10*/  @P3 IMAD.MOV.U32 R2, RZ, RZ, R22 ;  /* 0x000000ffff023224 */ /* 0x016fe400078e0016 */
[----:B------:R-:W-:Y:S02]  /*0a20*/  @P3 IMAD.MOV.U32 R3, RZ, RZ, RZ ;  /* 0x000000ffff033224 */ /* 0x000fe400078e00ff */
[----:B------:R-:W-:-:S03]  /*0a30*/  @P3 IMAD.MOV.U32 R5, RZ, RZ, RZ ;  /* 0x000000ffff053224 */ /* 0x000fc600078e00ff */
[----:B------:R-:W0:Y:S01]  /*0a40*/  @!P3 LDC R9, c[0x0][0xc] ;  /* 0x00000300ff09bb82 */ /* 0x000e220000000800 */
[----:B------:R-:W-:Y:S01]  /*0a50*/  ULDC UR6, c[0x0][0xc] ;  /* 0x0000030000067ab9 */ /* 0x000fe20000000800 */
[----:B------:R-:W-:Y:S02]  /*0a60*/  ULDC UR7, c[0x0][0x10] ;  /* 0x0000040000077ab9 */ /* 0x000fe40000000800 */
[----:B------:R-:W-:-:S04]  /*0a70*/  UIMAD.WIDE.U32 UR6, UR6, UR7, URZ ;  /* 0x00000007060672a5 */ /* 0x000fc8000f8e003f */
[----:B------:R-:W1:Y:S01]  /*0a80*/  LDC R8, c[0x0][0x14] ;  /* 0x00000500ff087b82 */ /* 0x000e620000000800 */
[----:B---3--:R-:W-:-:S04]  /*0a90*/  @P3 IMAD.WIDE.U32 R2, R16, R15, R2 ;  /* 0x0000000f10023225 */ /* 0x008fc800078e0002 */
[----:B------:R-:W-:Y:S02]  /*0aa0*/  @P3 IMAD.IADD R3, R3, 0x1, R5 ;  /* 0x0000000103033824 */ /* 0x000fe400078e0205 */
[----:B0-----:R-:W-:-:S04]  /*0ab0*/  @!P3 IMAD.WIDE.U32 R4, R9, R22, R16 ;  /* 0x000000160904b225 */ /* 0x001fc800078e0010 */
[----:B------:R-:W-:Y:S02]  /*0ac0*/  @!P3 IMAD.MOV.U32 R2, RZ, RZ, R4 ;  /* 0x000000ffff02b224 */ /* 0x000fe400078e0004 */
[----:B------:R-:W-:Y:S02]  /*0ad0*/  @!P3 IMAD.MOV.U32 R3, RZ, RZ, R5 ;  /* 0x000000ffff03b224 */ /* 0x000fe400078e0005 */
[C---:B-1----:R-:W-:Y:S02]  /*0ae0*/  IMAD R15, R8.reuse, UR7, RZ ;  /* 0x00000007080f7c24 */ /* 0x042fe4000f8e02ff */
[----:B------:R-:W-:Y:S01]  /*0af0*/  IMAD.WIDE.U32 R8, R8, UR6, RZ ;  /* 0x0000000608087c25 */ /* 0x000fe2000f8e00ff */
[----:B------:R-:W-:-:S03]  /*0b00*/  USHF.R.S32.HI UR6, URZ, 0x7, UR8 ;  /* 0x000000073f067899 */ /* 0x000fc60008011408 */
[----:B------:R-:W-:Y:S01]  /*0b10*/  IMAD.IADD R0, R9, 0x1, R15 ;  /* 0x0000000109007824 */ /* 0x000fe200078e020f */
[----:B------:R-:W-:Y:S08]  /*0b20*/  @P0 BRA `(.L_x_9) ;  /* 0x0000000000280947 */ /* 0x000ff00003800000 */
[----:B------:R-:W-:Y:S01]  /*0b30*/  UIMAD.WIDE.U32 UR4, UR6, 0x24924925, URZ ;  /* 0x24924925060478a5 */ /* 0x000fe2000f8e003f */
[----:B------:R-:W-:Y:S01]  /*0b40*/  IADD3 R2, P0, R2, R8, RZ ;  /* 0x0000000802027210 */ /* 0x000fe20007f1e0ff */
[----:B------:R-:W-:Y:S02]  /*0b50*/  UISETP.GE.U32.AND UP0, UPT, UR6, 0x7, UPT ;  /* 0x000000070600788c */ /* 0x000fe4000bf06070 */
[----:B------:R-:W-:Y:S02]  /*0b60*/  UIADD3 UR4, -UR5, UR6, URZ ;  /* 0x0000000605047290 */ /* 0x000fe4000fffe13f */
[----:B------:R-:W-:Y:S02]  /*0b70*/  IMAD.X R3, R0, 0x1, R3, P0 ;  /* 0x0000000100037824 */ /* 0x000fe400000e0603 */
[----:B------:R-:W-:-:S04]  /*0b80*/  ULEA.HI UR4, UR4, UR5, URZ, 0x1f ;  /* 0x0000000504047291 */ /* 0x000fc8000f8ff83f */
[----:B------:R-:W-:-:S03]  /*0b90*/  USHF.R.U32.HI UR17, URZ, 0x2, UR4 ;  /* 0x000000023f117899 */ /* 0x000fc60008011604 */
[----:B------:R-:W-:Y:S01]  /*0ba0*/  UMOV UR4, URZ ;  /* 0x0000003f00047c82 */ /* 0x000fe20008000000 */
[----:B------:R-:W-:Y:S02]  /*0bb0*/  @UP0 ULOP3.LUT UR4, UR17, 0x1, URZ, 0xc0, !UPT ;  /* 0x0000000111040892 */ /* 0x000fe4000f8ec03f */
[----:B------:R-:W-:-:S12]  /*0bc0*/  UIMAD UR17, UR17, -0x7, UR6 ;  /* 0xfffffff9111178a4 */ /* 0x000fd8000f8e0206 */
.L_x_9:
[----:B------:R-:W-:Y:S01]  /*0bd0*/  ISETP.GE.U32.AND P0, PT, R2, UR12, PT ;  /* 0x0000000c02007c0c */ /* 0x000fe2000bf06070 */
[----:B------:R-:W-:Y:S01]  /*0be0*/  IMAD.MOV.U32 R6, RZ, RZ, -0x1 ;  /* 0xffffffffff067424 */ /* 0x000fe200078e00ff */
[----:B------:R-:W-:Y:S01]  /*0bf0*/  PRMT R15, RZ, 0x7610, R15 ;  /* 0x00007610ff0f7816 */ /* 0x000fe2000000000f */
[----:B------:R-:W-:Y:S01]  /*0c00*/  IMAD.MOV.U32 R5, RZ, RZ, -0x1 ;  /* 0xffffffffff057424 */ /* 0x000fe200078e00ff */
[----:B------:R-:W-:Y:S01]  /*0c10*/  ISETP.GE.U32.AND.EX P0, PT, R3, UR13, PT, P0 ;  /* 0x0000000d03007c0c */ /* 0x000fe2000bf06100 */
[----:B------:R-:W-:-:S12]  /*0c20*/  IMAD.MOV.U32 R4, RZ, RZ, -0x1 ;  /* 0xffffffffff047424 */ /* 0x000fd800078e00ff */
[----:B------:R-:W-:Y:S05]  /*0c30*/  @P0 BRA `(.L_x_10) ;  /* 0x00000004005c0947 */ /* 0x000fea0003800000 */
[----:B------:R-:W0:Y:S01]  /*0c40*/  LDC.64 R24, c[0x0][0x628] ;  /* 0x00018a00ff187b82 */ /* 0x000e220000000a00 */
[----:B------:R-:W-:Y:S02]  /*0c50*/  IMAD.MOV.U32 R4, RZ, RZ, R2 ;  /* 0x000000ffff047224 */ /* 0x000fe400078e0002 */
[----:B------:R-:W-:-:S05]  /*0c60*/  IMAD.MOV.U32 R5, RZ, RZ, R3 ;  /* 0x000000ffff057224 */ /* 0x000fca00078e0003 */
[----:B------:R-:W1:Y:S08]  /*0c70*/  LDC R6, c[0x0][0x630] ;  /* 0x00018c00ff067b82 */ /* 0x000e700000000800 */
[----:B------:R-:W2:Y:S01]  /*0c80*/  LDC.64 R26, c[0x0][0x620] ;  /* 0x00018800ff1a7b82 */ /* 0x000ea20000000a00 */
[----:B0-----:R-:W-:-:S04]  /*0c90*/  ISETP.NE.U32.AND P0, PT, R24, RZ, PT ;  /* 0x000000ff1800720c */ /* 0x001fc80003f05070 */
[----:B------:R-:W-:-:S13]  /*0ca0*/  ISETP.NE.AND.EX P0, PT, R25, RZ, PT, P0 ;  /* 0x000000ff1900720c */ /* 0x000fda0003f05300 */
[----:B-12---:R-:W-:Y:S05]  /*0cb0*/  @!P0 BRA `(.L_x_11) ;  /* 0x0000000000288947 */ /* 0x006fea0003800000 */
[----:B------:R-:W0:Y:S02]  /*0cc0*/  LDC R15, c[0x0][0x634] ;  /* 0x00018d00ff0f7b82 */ /* 0x000e240000000800 */
[----:B0-----:R-:W-:-:S05]  /*0cd0*/  IADD3 R15, P0, R2, R15, RZ ;  /* 0x0000000f020f7210 */ /* 0x001fca0007f1e0ff */
[----:B------:R-:W-:-:S04]  /*0ce0*/  IMAD.X R23, RZ, RZ, R3, P0 ;  /* 0x000000ffff177224 */ /* 0x000fc800000e0603 */
[----:B------:R-:W-:-:S04]  /*0cf0*/  IMAD.WIDE.U32 R4, R23, R24, RZ ;  /* 0x0000001817047225 */ /* 0x000fc800078e00ff */
[----:B------:R-:W-:-:S04]  /*0d00*/  IMAD.WIDE.U32 R18, P0, R15, R25, R4 ;  /* 0x000000190f127225 */ /* 0x000fc80007800004 */
[----:B------:R-:W-:-:S04]  /*0d10*/  IMAD.WIDE.U32 R4, R15, R24, RZ ;  /* 0x000000180f047225 */ /* 0x000fc800078e00ff */
[----:B------:R-:W-:Y:S01]  /*0d20*/  IMAD.X R21, RZ, RZ, RZ, P0 ;  /* 0x000000ffff157224 */ /* 0x000fe200000e06ff */
[----:B------:R-:W-:Y:S01]  /*0d30*/  IADD3 RZ, P0, R5, R18, RZ ;  /* 0x0000001205ff7210 */ /* 0x000fe20007f1e0ff */
[----:B------:R-:W-:-:S04]  /*0d40*/  IMAD.MOV.U32 R20, RZ, RZ, R19 ;  /* 0x000000ffff147224 */ /* 0x000fc800078e0013 */
[----:B------:R-:W-:-:S08]  /*0d50*/  IMAD.WIDE.U32.X R4, R23, R25, R20, P0 ;  /* 0x0000001917047225 */ /* 0x000fd000000e0414 */
.L_x_11:
[-CC-:B------:R-:W-:Y:S01]  /*0d60*/  SHF.R.U64 R33, R4, R6.reuse, R5.reuse ;  /* 0x0000000604217219 */ /* 0x180fe20000001205 */
[----:B------:R-:W0:Y:S01]  /*0d70*/  LDC.64 R28, c[0x0][0x640] ;  /* 0x00019000ff1c7b82 */ /* 0x000e220000000a00 */
[----:B------:R-:W-:Y:S01]  /*0d80*/  SHF.R.U32.HI R5, RZ, R6, R5 ;  /* 0x00000006ff057219 */ /* 0x000fe20000011605 */
[----:B------:R-:W-:Y:S01]  /*0d90*/  ULDC UR5, c[0x0][0x150] ;  /* 0x0000540000057ab9 */ /* 0x000fe20000000800 */
[----:B------:R-:W-:Y:S02]  /*0da0*/  IADD3 R17, P0, RZ, -R33, RZ ;  /* 0x80000021ff117210 */ /* 0x000fe40007f1e0ff */
[----:B------:R-:W-:-:S03]  /*0db0*/  I2FP.F32.U32 R4, R16 ;  /* 0x0000001000047245 */ /* 0x000fc60000201000 */
[----:B------:R-:W-:Y:S01]  /*0dc0*/  IMAD.X R19, RZ, RZ, ~R5, P0 ;  /* 0x000000ffff137224 */ /* 0x000fe200000e0e05 */
[----:B------:R-:W1:Y:S01]  /*0dd0*/  LDC R20, c[0x0][0x618] ;  /* 0x00018600ff147b82 */ /* 0x000e620000000800 */
[----:B------:R-:W-:Y:S01]  /*0de0*/  FMUL R6, R4, UR5 ;  /* 0x0000000504067c20 */ /* 0x000fe20008400000 */
[----:B------:R-:W-:Y:S01]  /*0df0*/  IMAD.WIDE.U32 R4, R17, R26, R2 ;  /* 0x0000001a11047225 */ /* 0x000fe200078e0002 */
[----:B------:R-:W-:-:S03]  /*0e00*/  ULDC UR5, c[0x0][0x154] ;  /* 0x0000550000057ab9 */ /* 0x000fc60000000800 */
[----:B------:R-:W-:Y:S01]  /*0e10*/  IMAD R18, R19, R26, RZ ;  /* 0x0000001a13127224 */ /* 0x000fe200078e02ff */
[----:B------:R-:W2:Y:S01]  /*0e20*/  F2I.U32.TRUNC.NTZ R6, R6 ;  /* 0x0000000600067305 */ /* 0x000ea2000020f000 */
[----:B------:R-:W3:Y:S01]  /*0e30*/  LDC R15, c[0x0][0x144] ;  /* 0x00005100ff0f7b82 */ /* 0x000ee20000000800 */
[----:B------:R-:W-:Y:S02]  /*0e40*/  IMAD.MOV.U32 R19, RZ, RZ, -0x1 ;  /* 0xffffffffff137424 */ /* 0x000fe400078e00ff */
[----:B------:R-:W-:-:S04]  /*0e50*/  IMAD R17, R17, R27, R18 ;  /* 0x0000001b11117224 */ /* 0x000fc800078e0212 */
[----:B------:R-:W-:Y:S01]  /*0e60*/  IMAD.IADD R17, R5, 0x1, R17 ;  /* 0x0000000105117824 */ /* 0x000fe200078e0211 */
[----:B------:R-:W4:Y:S01]  /*0e70*/  LDC R26, c[0x0][0x608] ;  /* 0x00018200ff1a7b82 */ /* 0x000f220000000800 */
[----:B0-----:R-:W-:-:S04]  /*0e80*/  ISETP.NE.U32.AND P0, PT, R28, RZ, PT ;  /* 0x000000ff1c00720c */ /* 0x001fc80003f05070 */
[----:B------:R-:W-:Y:S01]  /*0e90*/  ISETP.NE.AND.EX P0, PT, R29, RZ, PT, P0 ;  /* 0x000000ff1d00720c */ /* 0x000fe20003f05300 */
[----:B--2---:R-:W-:Y:S02]  /*0ea0*/  IMAD.MOV R5, RZ, RZ, -R6 ;  /* 0x000000ffff057224 */ /* 0x004fe400078e0a06 */
[----:B------:R-:W0:Y:S01]  /*0eb0*/  LDC R18, c[0x0][0x658] ;  /* 0x00019600ff127b82 */ /* 0x000e220000000800 */
[-CC-:B-1----:R-:W-:Y:S02]  /*0ec0*/  SHF.R.U64 R24, R4, R20.reuse, R17.reuse ;  /* 0x0000001404187219 */ /* 0x182fe40000001211 */
[----:B------:R-:W-:Y:S02]  /*0ed0*/  SHF.R.U32.HI R17, RZ, R20, R17 ;  /* 0x00000014ff117219 */ /* 0x000fe40000011611 */
[----:B------:R-:W-:-:S03]  /*0ee0*/  I2FP.F32.U32 R4, R22 ;  /* 0x0000001600047245 */ /* 0x000fc60000201000 */
[----:B------:R-:W1:Y:S01]  /*0ef0*/  LDC R23, c[0x0][0x148] ;  /* 0x00005200ff177b82 */ /* 0x000e620000000800 */
[----:B---3--:R-:W-:Y:S02]  /*0f00*/  IMAD R6, R15, R5, R16 ;  /* 0x000000050f067224 */ /* 0x008fe400078e0210 */
[----:B------:R-:W-:-:S04]  /*0f10*/  FMUL R5, R4, UR5 ;  /* 0x0000000504057c20 */ /* 0x000fc80008400000 */
[----:B------:R2:W3:Y:S01]  /*0f20*/  F2I.U32.TRUNC.NTZ R21, R5 ;  /* 0x0000000500157305 */ /* 0x0004e2000020f000 */
[----:B------:R-:W1:Y:S01]  /*0f30*/  LDC R27, c[0x0][0x600] ;  /* 0x00018000ff1b7b82 */ /* 0x000e620000000800 */
[-CC-:B----4-:R-:W-:Y:S02]  /*0f40*/  SHF.R.U64 R35, R24, R26.reuse, R17.reuse ;  /* 0x0000001a18237219 */ /* 0x190fe40000001211 */
[----:B------:R-:W-:Y:S01]  /*0f50*/  SHF.R.U32.HI R15, RZ, R26, R17 ;  /* 0x0000001aff0f7219 */ /* 0x000fe20000011611 */
[----:B------:R-:W-:-:S04]  /*0f60*/  IMAD.MOV.U32 R17, RZ, RZ, 0x1 ;  /* 0x00000001ff117424 */ /* 0x000fc800078e00ff */
[----:B------:R-:W4:Y:S01]  /*0f70*/  LDC R30, c[0x0][0x648] ;  /* 0x00019200ff1e7b82 */ /* 0x000f220000000800 */
[-C--:B0-----:R-:W-:Y:S02]  /*0f80*/  SHF.L.U32 R4, R19, R18.reuse, RZ ;  /* 0x0000001213047219 */ /* 0x081fe400000006ff */
[-CC-:B------:R-:W-:Y:S02]  /*0f90*/  SHF.R.U64 R26, R35, R18.reuse, R15.reuse ;  /* 0x00000012231a7219 */ /* 0x180fe4000000120f */
[----:B------:R-:W-:Y:S02]  /*0fa0*/  SHF.R.U32.HI R25, RZ, R18, R15 ;  /* 0x00000012ff197219 */ /* 0x000fe4000001160f */
[----:B------:R-:W-:Y:S01]  /*0fb0*/  LOP3.LUT R20, RZ, R4, RZ, 0x33, !PT ;  /* 0x00000004ff147212 */ /* 0x000fe200078e33ff */
[----:B------:R-:W0:Y:S01]  /*0fc0*/  LDC R31, c[0x0][0x638] ;  /* 0x00018e00ff1f7b82 */ /* 0x000e220000000800 */
[----:B------:R-:W-:Y:S01]  /*0fd0*/  SHF.L.U32 R15, R17, R18, RZ ;  /* 0x00000012110f7219 */ /* 0x000fe200000006ff */
[----:B------:R-:W-:-:S02]  /*0fe0*/  IMAD.MOV.U32 R4, RZ, RZ, R26 ;  /* 0x000000ffff047224 */ /* 0x000fc400078e001a */
[----:B--2---:R-:W-:-:S04]  /*0ff0*/  IMAD.MOV.U32 R5, RZ, RZ, R25 ;  /* 0x000000ffff057224 */ /* 0x004fc800078e0019 */
[----:B------:R-:W2:Y:S01]  /*1000*/  LDC R32, c[0x0][0x610] ;  /* 0x00018400ff207b82 */ /* 0x000ea20000000800 */
[----:B---3--:R-:W-:Y:S05]  /*1010*/  @!P0 BRA `(.L_x_12) ;  /* 0x0000000000288947 */ /* 0x008fea0003800000 */
[----:B------:R-:W3:Y:S02]  /*1020*/  LDC R19, c[0x0][0x64c] ;  /* 0x00019300ff137b82 */ /* 0x000ee40000000800 */
[----:B---3--:R-:W-:-:S05]  /*1030*/  IADD3 R19, P0, R26, R19, RZ ;  /* 0x000000131a137210 */ /* 0x008fca0007f1e0ff */
        /* <DEDUP_REMOVED lines=8> */
.L_x_12:
[----:B----4-:R-:W-:Y:S01]  /*10c0*/  SHF.R.U64 R4, R4, R30, R5 ;  /* 0x0000001e04047219 */ /* 0x010fe20000001205 */
[----:B-1----:R-:W-:Y:S01]  /*10d0*/  VIADD R5, R27, 0xffffffff ;  /* 0xffffffff1b057836 */ /* 0x002fe20000000000 */
[----:B------:R-:W-:Y:S01]  /*10e0*/  LOP3.LUT R20, R35, R20, RZ, 0xc0, !PT ;  /* 0x0000001423147212 */ /* 0x000fe200078ec0ff */
[----:B------:R-:W-:Y:S02]  /*10f0*/  IMAD.MOV R21, RZ, RZ, -R21 ;  /* 0x000000ffff157224 */ /* 0x000fe400078e0a15 */
[----:B------:R-:W-:Y:S01]  /*1100*/  IMAD.MOV R16, RZ, RZ, -R4 ;  /* 0x000000ffff107224 */ /* 0x000fe200078e0a04 */
[----:B------:R-:W-:Y:S01]  /*1110*/  LOP3.LUT R5, R24, R5, RZ, 0xc0, !PT ;  /* 0x0000000518057212 */ /* 0x000fe200078ec0ff */
[----:B------:R-:W-:Y:S02]  /*1120*/  IMAD R15, R15, R4, R20 ;  /* 0x000000040f0f7224 */ /* 0x000fe400078e0214 */
[----:B------:R-:W-:Y:S02]  /*1130*/  @P3 IMAD R6, R23, R21, R22 ;  /* 0x0000001517063224 */ /* 0x000fe400078e0216 */
[----:B0-----:R-:W-:-:S02]  /*1140*/  IMAD R4, R16, R31, R26 ;  /* 0x0000001f10047224 */ /* 0x001fc400078e021a */
[----:B--2---:R-:W-:Y:S02]  /*1150*/  IMAD R6, R15, R32, R6 ;  /* 0x000000200f067224 */ /* 0x004fe400078e0206 */
[----:B------:R-:W-:Y:S02]  /*1160*/  IMAD R17, R4, R27, R5 ;  /* 0x0000001b04117224 */ /* 0x000fe400078e0205 */
[----:B------:R-:W-:Y:S02]  /*1170*/  IMAD.MOV.U32 R15, RZ, RZ, 0x1 ;  /* 0x00000001ff0f7424 */ /* 0x000fe400078e00ff */
[----:B------:R-:W-:Y:S01]  /*1180*/  IMAD.MOV.U32 R4, RZ, RZ, R33 ;  /* 0x000000ffff047224 */ /* 0x000fe200078e0021 */
[----:B------:R-:W-:Y:S02]  /*1190*/  SEL R5, R17, R6, !P3 ;  /* 0x0000000611057207 */ /* 0x000fe40005800000 */
[----:B------:R-:W-:-:S07]  /*11a0*/  SEL R6, R6, R17, !P3 ;  /* 0x0000001106067207 */ /* 0x000fce0005800000 */
.L_x_10:
[----:B------:R-:W-:Y:S05]  /*11b0*/  @!P2 BRA `(.L_x_13) ;  /* 0x000000a8002ca947 */ /* 0x000fea0003800000 */
[----:B------:R-:W-:-:S13]  /*11c0*/  ISETP.GT.U32.AND P0, PT, R34, 0x1, PT ;  /* 0x000000012200780c */ /* 0x000fda0003f04070 */
[----:B------:R-:W-:Y:S05]  /*11d0*/  @P0 EXIT ;  /* 0x000000000000094d */ /* 0x000fea0003800000 */
.L_x_14:
[----:B------:R-:W-:-:S08]  /*11e0*/  NOP ;  /* 0x0000000000007918 */ /* 0x000fd00000000000 */
[----:B------:R-:W0:Y:S02]  /*11f0*/  USETMAXREG.TRY_ALLOC.CTAPOOL UP0, 0xe8 ;  /* 0x000000e8000079c8 */ /* 0x000e240008000600 */
[----:B0-----:R-:W-:-:S13]  /*1200*/  PLOP3.LUT P0, PT, PT, PT, UP0, 0x80, 0x0 ;  /* 0x000000000000781c */ /* 0x001fda0003f0f008 */
[----:B------:R-:W-:Y:S05]  /*1210*/  @!P0 BRA `(.L_x_14) ;  /* 0xfffffffc00f08947 */ /* 0x000fea000383ffff */
[----:B------:R-:W-:-:S13]  /*1220*/  LOP3.LUT P0, RZ, R15, 0xff, RZ, 0xc0, !PT ;  /* 0x000000ff0fff7812 */ /* 0x000fda000780c0ff */
[----:B------:R-:W-:Y:S05]  /*1230*/  @!P0 EXIT ;  /* 0x000000000000894d */ /* 0x000fea0003800000 */
[----:B------:R-:W0:Y:S01]  /*1240*/  S2UR UR5, SR_CgaCtaId ;  /* 0x00000000000579c3 */ /* 0x000e220000008800 */
[----:B------:R-:W-:Y:S01]  /*1250*/  SHF.R.S32.HI R12, RZ, 0x1f, R13 ;  /* 0x0000001fff0c7819 */ /* 0x000fe2000001140d */
[----:B------:R-:W-:Y:S01]  /*1260*/  UIADD3 UR9, UR11, -0x1, URZ ;  /* 0xffffffff0b097890 */ /* 0x000fe2000fffe03f */
[----:B------:R-:W-:Y:S01]  /*1270*/  LOP3.LUT R199, R7, 0x1, RZ, 0xfc, !PT ;  /* 0x0000000107c77812 */ /* 0x000fe200078efcff */
[----:B------:R-:W-:Y:S01]  /*1280*/  UMOV UR8, 0x400 ;  /* 0x0000040000087882 */ /* 0x000fe20000000000 */
[CC--:B------:R-:W-:Y:S01]  /*1290*/  LEA.HI R14, R12.reuse, R13.reuse, RZ, 0x2 ;  /* 0x0000000d0c0e7211 */ /* 0x0c0fe200078f10ff */
[----:B------:R-:W-:Y:S01]  /*12a0*/  UISETP.LT.AND UP0, UPT, UR6, 0x1, UPT ;  /* 0x000000010600788c */ /* 0x000fe2000bf01270 */
[----:B------:R-:W-:Y:S01]  /*12b0*/  LEA.HI R12, R12, R13, RZ, 0x5 ;  /* 0x0000000d0c0c7211 */ /* 0x000fe200078f28ff */
[----:B------:R-:W-:Y:S01]  /*12c0*/  USHF.L.U32 UR7, UR6, 0x1, URZ ;  /* 0x0000000106077899 */ /* 0x000fe2000800063f */
[--C-:B------:R-:W-:Y:S01]  /*12d0*/  SHF.R.S32.HI R16, RZ, 0x2, R14.reuse ;  /* 0x00000002ff107819 */ /* 0x100fe2000001140e */
[----:B------:R-:W-:Y:S01]  /*12e0*/  USEL UR10, UR6, 0x1, UP0 ;  /* 0x00000001060a7887 */ /* 0x000fe20008000000 */
[----:B------:R-:W-:Y:S01]  /*12f0*/  SHF.R.S32.HI R15, RZ, 0x1f, R14 ;  /* 0x0000001fff0f7819 */ /* 0x000fe2000001140e */
[----:B------:R-:W-:Y:S01]  /*1300*/  UISETP.NE.AND UP0, UPT, UR9, URZ, UPT ;  /* 0x0000003f0900728c */ /* 0x000fe2000bf05270 */
[----:B------:R-:W-:Y:S01]  /*1310*/  LOP3.LUT R14, R14, 0xfffffffc, RZ, 0xc0, !PT ;  /* 0xfffffffc0e0e7812 */ /* 0x000fe200078ec0ff */
[----:B------:R-:W-:Y:S01]  /*1320*/  UIADD3 UR10, -UR10, UR6, URZ ;  /* 0x000000060a0a7290 */ /* 0x000fe2000fffe13f */
[----:B------:R-:W-:Y:S01]  /*1330*/  LEA.HI R15, R15, R16, RZ, 0x3 ;  /* 0x000000100f0f7211 */ /* 0x000fe200078f18ff */
[----:B------:R-:W-:-:S02]  /*1340*/  USEL UR14, URZ, 0x1, UP0 ;  /* 0x000000013f0e7887 */ /* 0x000fc40008000000 */
[----:B------:R-:W-:Y:S01]  /*1350*/  IMAD.IADD R14, R13, 0x1, -R14 ;  /* 0x000000010d0e7824 */ /* 0x000fe200078e0a0e */
[----:B------:R-:W-:-:S03]  /*1360*/  LOP3.LUT R15, R15, 0xfffffff8, RZ, 0xc0, !PT ;  /* 0xfffffff80f0f7812 */ /* 0x000fc600078ec0ff */
[----:B------:R-:W-:Y:S01]  /*1370*/  IMAD.U32 R201, RZ, RZ, UR14 ;  /* 0x0000000effc97e24 */ /* 0x000fe2000f8e00ff */
[----:B0-----:R-:W-:Y:S01]  /*1380*/  ULEA UR8, UR5, UR8, 0x18 ;  /* 0x0000000805087291 */ /* 0x001fe2000f8ec03f */
[----:B------:R-:W-:Y:S01]  /*1390*/  IMAD.IADD R16, R16, 0x1, -R15 ;  /* 0x0000000110107824 */ /* 0x000fe200078e0a0f */
[----:B------:R-:W-:Y:S01]  /*13a0*/  USHF.L.U32 UR5, UR9, 0x3, URZ ;  /* 0x0000000309057899 */ /* 0x000fe2000800063f */
[----:B------:R-:W-:Y:S01]  /*13b0*/  SHF.R.S32.HI R15, RZ, 0x5, R12 ;  /* 0x00000005ff0f7819 */ /* 0x000fe2000001140c */
[----:B------:R-:W-:Y:S02]  /*13c0*/  UIADD3 UR9, UR8, 0x80, URZ ;  /* 0x0000008008097890 */ /* 0x000fe4000fffe03f */
[----:B------:R-:W-:Y:S01]  /*13d0*/  ULOP3.LUT UR5, UR5, 0x8, URZ, 0xc0, !UPT ;  /* 0x0000000805057892 */ /* 0x000fe2000f8ec03f */
[--C-:B------:R-:W-:Y:S01]  /*13e0*/  SHF.R.S32.HI R17, RZ, 0x1f, R16.reuse ;  /* 0x0000001fff117819 */ /* 0x100fe20000011410 */
[----:B------:R-:W-:Y:S01]  /*13f0*/  IMAD R18, R15, -0x10, -R16 ;  /* 0xfffffff00f127824 */ /* 0x000fe200078e0a10 */
[----:B------:R-:W-:-:S02]  /*1400*/  ULEA UR11, UR11, UR9, 0x3 ;  /* 0x000000090b0b7291 */ /* 0x000fc4000f8e183f */
[----:B------:R-:W-:Y:S01]  /*1410*/  ULOP3.LUT UR12, UR5, 0x8, URZ, 0x3c, !UPT ;  /* 0x00000008050c7892 */ /* 0x000fe2000f8e3c3f */
[----:B------:R-:W-:Y:S01]  /*1420*/  IMAD.WIDE R12, R15, 0x10, R16 ;  /* 0x000000100f0c7825 */ /* 0x000fe200078e0210 */
[----:B------:R-:W-:-:S03]  /*1430*/  ULOP3.LUT UR13, UR5, 0x18, URZ, 0x3c, !UPT ;  /* 0x00000018050d7892 */ /* 0x000fc6000f8e3c3f */
[----:B------:R-:W-:Y:S02]  /*1440*/  ULDC UR5, c[0x0][0x284] ;  /* 0x0000a10000057ab9 */ /* 0x000fe40000000800 */
[----:B------:R-:W-:-:S07]  /*1450*/  VIADD R15, R18, UR5 ;  /* 0x00000005120f7c36 */ /* 0x000fce0008000000 */
.L_x_217:
[----:B------:R-:W-:Y:S01]  /*1460*/  SHF.L.U32 R16, R201, 0x1f, RZ ;  /* 0x0000001fc9107819 */ /* 0x000fe200000006ff */
[----:B------:R-:W0:Y:S01]  /*1470*/  LDC R17, c[0x0][0x28c] ;  /* 0x0000a300ff117b82 */ /* 0x000e220000000800 */
[----:B------:R-:W-:Y:S01]  /*1480*/  UMOV UR5, URZ ;  /* 0x0000003f00057c82 */ /* 0x000fe20008000000 */
[----:B------:R-:W-:Y:S01]  /*1490*/  UMOV UR15, UR17 ;  /* 0x00000011000f7c82 */ /* 0x000fe20008000000 */
[----:B-1----:R-:W1:Y:S01]  /*14a0*/  SYNCS.PHASECHK.TRANS64.TRYWAIT P0, [UR11+-0x8], R16 ;  /* 0xfffff810ff0075a7 */ /* 0x002e62000800014b */
[----:B0-----:R-:W-:Y:S01]  /*14b0*/  ISETP.GE.AND P1, PT, R17, 0x1, PT ;  /* 0x000000011100780c */ /* 0x001fe20003f26270 */
[----:B-1--4-:R-:W-:-:S12]  /*14c0*/  @!P0 BRA `(.L_x_15) ;  /* 0x000000b400bc8947 */ /* 0x012fd80003800000 */
.L_x_242:
[----:B------:R-:W-:Y:S01]  /*14d0*/  UMOV UR18, URZ ;  /* 0x0000003f00127c82 */ /* 0x000fe20008000000 */
[----:B------:R-:W-:Y:S01]  /*14e0*/  UMOV UR19, URZ ;  /* 0x0000003f00137c82 */ /* 0x000fe20008000000 */
[----:B------:R-:W-:Y:S02]  /*14f0*/  CS2R R116, SRZ ;  /* 0x0000000000747805 */ /* 0x000fe4000001ff00 */
[----:B------:R-:W-:Y:S02]  /*1500*/  CS2R R112, SRZ ;  /* 0x0000000000707805 */ /* 0x000fe4000001ff00 */
[----:B------:R-:W-:Y:S02]  /*1510*/  CS2R R114, SRZ ;  /* 0x0000000000727805 */ /* 0x000fe4000001ff00 */
[----:B------:R-:W-:Y:S02]  /*1520*/  CS2R R118, SRZ ;  /* 0x0000000000767805 */ /* 0x000fe4000001ff00 */
[----:B------:R-:W-:-:S02]  /*1530*/  CS2R R122, SRZ ;  /* 0x00000000007a7805 */ /* 0x000fc4000001ff00 */
[----:B------:R-:W-:Y:S02]  /*1540*/  CS2R R124, SRZ ;  /* 0x00000000007c7805 */ /* 0x000fe4000001ff00 */
        /* <DEDUP_REMOVED lines=36> */
[----:B------:R-:W-:Y:S01]  /*1790*/  CS2R R196, SRZ ;  /* 0x0000000000c47805 */ /* 0x000fe2000001ff00 */
[----:B------:R-:W-:Y:S01]  /*17a0*/  IMAD.MOV.U32 R198, RZ, RZ, RZ ;  /* 0x000000ffffc67224 */ /* 0x000fe200078e00ff */
[----:B------:R-:W-:Y:S01]  /*17b0*/  CS2R R104, SRZ ;  /* 0x0000000000687805 */ /* 0x000fe2000001ff00 */
[----:B------:R-:W-:Y:S01]  /*17c0*/  IMAD.MOV.U32 R200, RZ, RZ, RZ ;  /* 0x000000ffffc87224 */ /* 0x000fe200078e00ff */
[----:B------:R-:W-:Y:S01]  /*17d0*/  CS2R R106, SRZ ;  /* 0x00000000006a7805 */ /* 0x000fe2000001ff00 */
[----:B------:R-:W-:Y:S01]  /*17e0*/  IMAD.U32 R19, RZ, RZ, UR4 ;  /* 0x00000004ff137e24 */ /* 0x000fe2000f8e00ff */
        /* <DEDUP_REMOVED lines=41> */
[----:B------:R-:W-:Y:S01]  /*1a80*/  CS2R R30, SRZ ;  /* 0x00000000001e7805 */ /* 0x000fe2000001ff00 */
[----:B------:R-:W-:Y:S06]  /*1a90*/  @!P1 BRA `(.L_x_16) ;  /* 0x0000001400809947 */ /* 0x000fec0003800000 */
[----:B------:R-:W-:-:S13]  /*1aa0*/  ISETP.NE.AND P1, PT, R199, 0x3, PT ;  /* 0x00000003c700780c */ /* 0x000fda0003f25270 */
[----:B------:R-:W-:Y:S05]  /*1ab0*/  @!P1 BRA `(.L_x_17) ;  /* 0x0000000000049947 */ /* 0x000fea0003800000 */
[----:B------:R-:W-:Y:S01]  /*1ac0*/  BPT.TRAP 0x1 ;  /* 0x000000040000795c */ /* 0x000fe20000300000 */
.L_x_17:
[----:B------:R-:W-:Y:S01]  /*1ad0*/  ULEA UR14, UR17, UR8, 0x3 ;  /* 0x00000008110e7291 */ /* 0x000fe2000f8e183f */
[----:B0-----:R-:W-:-:S05]  /*1ae0*/  IMAD.U32 R16, RZ, RZ, UR4 ;  /* 0x00000004ff107e24 */ /* 0x001fca000f8e00ff */
[----:B------:R-:W-:-:S04]  /*1af0*/  SHF.L.U32 R16, R16, 0x1f, RZ ;  /* 0x0000001f10107819 */ /* 0x000fc800000006ff */
[----:B------:R0:W1:Y:S01]  /*1b00*/  SYNCS.PHASECHK.TRANS64.TRYWAIT P0, [UR14], R16 ;  /* 0x00000010ff0075a7 */ /* 0x000062000800014e */
[----:B------:R-:W-:Y:S05]  /*1b10*/  @!P1 BRA `(.L_x_18) ;  /* 0x0000000000049947 */ /* 0x000fea0003800000 */
[----:B------:R-:W-:Y:S01]  /*1b20*/  BPT.TRAP 0x1 ;  /* 0x000000040000795c */ /* 0x000fe20000300000 */
.L_x_18:
[----:B------:R-:W-:Y:S01]  /*1b30*/  UMOV UR5, 0x4 ;  /* 0x0000000400057882 */ /* 0x000fe20000000000 */
[----:B------:R-:W-:Y:S01]  /*1b40*/  IMAD.MOV.U32 R116, RZ, RZ, RZ ;  /* 0x000000ffff747224 */ /* 0x000fe200078e00ff */
[----:B-1----:R-:W-:Y:S06]  /*1b50*/  @P0 BRA `(.L_x_19) ;  /* 0x0000000000080947 */ /* 0x002fec0003800000 */
[----:B------:R-:W1:Y:S02]  /*1b60*/  SYNCS.PHASECHK.TRANS64.TRYWAIT P0, [UR14], R16 ;  /* 0x00000010ff0075a7 */ /* 0x000e64000800014e */
[----:B-1----:R-:W-:Y:S05]  /*1b70*/  @!P0 BRA `(.L_x_20) ;  /* 0x000000b000288947 */ /* 0x002fea0003800000 */
.L_x_19:
[----:B------:R-:W-:Y:S01]  /*1b80*/  UIADD3 UR14, UR8, 0x180, URZ ;  /* 0x00000180080e7890 */ /* 0x000fe2000fffe03f */
[----:B------:R-:W-:Y:S01]  /*1b90*/  WARPGROUP.ARRIVE ;  /* 0x00000000000079c5 */ /* 0x000fe20000000000 */
[----:B------:R-:W-:Y:S01]  /*1ba0*/  UIADD3 UR15, UR8, 0xe180, URZ ;  /* 0x0000e180080f7890 */ /* 0x000fe2000fffe03f */
[----:B------:R-:W-:Y:S01]  /*1bb0*/  CS2R R112, SRZ ;  /* 0x0000000000707805 */ /* 0x000fe2000001ff00 */
[----:B------:R-:W-:Y:S01]  /*1bc0*/  USHF.R.U32.HI UR14, URZ, 0x4, UR14 ;  /* 0x000000043f0e7899 */ /* 0x000fe2000801160e */
[----:B------:R-:W-:Y:S01]  /*1bd0*/  CS2R R114, SRZ ;  /* 0x0000000000727805 */ /* 0x000fe2000001ff00 */
[----:B------:R-:W-:Y:S01]  /*1be0*/  USHF.R.U32.HI UR15, URZ, 0x4, UR15 ;  /* 0x000000043f0f7899 */ /* 0x000fe2000801160f */
[----:B------:R-:W-:Y:S01]  /*1bf0*/  CS2R R118, SRZ ;  /* 0x0000000000767805 */ /* 0x000fe2000001ff00 */
[----:B------:R-:W-:Y:S01]  /*1c00*/  ULOP3.LUT UR14, UR14, 0x3fff, URZ, 0xc0, !UPT ;  /* 0x00003fff0e0e7892 */ /* 0x000fe2000f8ec03f */
[----:B------:R-:W-:Y:S01]  /*1c10*/  CS2R R122, SRZ ;  /* 0x00000000007a7805 */ /* 0x000fe2000001ff00 */
[----:B------:R-:W-:Y:S01]  /*1c20*/  ULOP3.LUT UR15, UR15, 0x3fff, URZ, 0xc0, !UPT ;  /* 0x00003fff0f0f7892 */ /* 0x000fe2000f8ec03f */
[----:B------:R-:W-:Y:S01]  /*1c30*/  IMAD.MOV.U32 R117, RZ, RZ, RZ ;  /* 0x000000ffff757224 */ /* 0x000fe200078e00ff */
[----:B------:R-:W-:Y:S01]  /*1c40*/  ULOP3.LUT UR16, UR14, 0x10000, URZ, 0xfc, !UPT ;  /* 0x000100000e107892 */ /* 0x000fe2000f8efc3f */
[----:B------:R-:W-:Y:S01]  /*1c50*/  CS2R R124, SRZ ;  /* 0x00000000007c7805 */ /* 0x000fe2000001ff00 */
[----:B------:R-:W-:Y:S01]  /*1c60*/  ULOP3.LUT UR14, UR15, 0x10000, URZ, 0xfc, !UPT ;  /* 0x000100000f0e7892 */ /* 0x000fe2000f8efc3f */
[----:B------:R-:W-:Y:S01]  /*1c70*/  CS2R R126, SRZ ;  /* 0x00000000007e7805 */ /* 0x000fe2000001ff00 */
[----:B------:R-:W-:Y:S01]  /*1c80*/  ULEA UR15, UR17, UR16, 0x9 ;  /* 0x00000010110f7291 */ /* 0x000fe2000f8e483f */
[----:B------:R-:W-:Y:S01]  /*1c90*/  CS2R R120, SRZ ;  /* 0x0000000000787805 */ /* 0x000fe2000001ff00 */
[----:B------:R-:W-:Y:S01]  /*1ca0*/  UIMAD UR14, UR17, 0x580, UR14 ;  /* 0x00000580110e78a4 */ /* 0x000fe2000f8e020e */
[----:B------:R-:W-:Y:S01]  /*1cb0*/  CS2R R130, SRZ ;  /* 0x0000000000827805 */ /* 0x000fe2000001ff00 */
[----:B------:R-:W-:Y:S01]  /*1cc0*/  UMOV UR21, 0x40000040 ;  /* 0x4000004000157882 */ /* 0x000fe20000000000 */
[----:B------:R-:W-:Y:S01]  /*1cd0*/  UMOV UR23, 0x40000040 ;  /* 0x4000004000177882 */ /* 0x000fe20000000000 */
[----:B------:R-:W-:Y:S01]  /*1ce0*/  UIADD3 UR16, UR14, 0x80, URZ ;  /* 0x000000800e107890 */ /* 0x000fe2000fffe03f */
[----:B------:R-:W-:Y:S01]  /*1cf0*/  CS2R R128, SRZ ;  /* 0x0000000000807805 */ /* 0x000fe2000001ff00 */
[----:B------:R-:W-:Y:S01]  /*1d00*/  UMOV UR20, UR15 ;  /* 0x0000000f00147c82 */ /* 0x000fe20008000000 */
[----:B------:R-:W-:Y:S01]  /*1d10*/  UMOV UR22, UR14 ;  /* 0x0000000e00167c82 */ /* 0x000fe20008000000 */
[----:B------:R-:W-:Y:S01]  /*1d20*/  UIADD3 UR18, UR14, 0x100, URZ ;  /* 0x000001000e127890 */ /* 0x000fe2000fffe03f */
[----:B------:R-:W-:Y:S01]  /*1d30*/  QGMMA.64x16x32.F32.E4M3.E4M3 R104, gdesc[UR20], RZ, !UPT ;  /* 0x00200000146879f3 */ /* 0x000fe2000c7008ff */
[----:B------:R-:W-:Y:S01]  /*1d40*/  UMOV UR23, 0x40000040 ;  /* 0x4000004000177882 */ /* 0x000fe20000000000 */
        /* <DEDUP_REMOVED lines=39> */
[----:B------:R-:W-:Y:S01]  /*1fc0*/  UIADD3 UR20, UR15, 0x2, URZ ;  /* 0x000000020f147890 */ /* 0x000fe2000fffe03f */
[----:B------:R-:W-:Y:S01]  /*1fd0*/  CS2R R132, SRZ ;  /* 0x0000000000847805 */ /* 0x000fe2000001ff00 */
[----:B------:R-:W-:Y:S01]  /*1fe0*/  UIADD3 UR22, UR14, 0x2, URZ ;  /* 0x000000020e167890 */ /* 0x000fe2000fffe03f */
[----:B------:R-:W-:Y:S01]  /*1ff0*/  CS2R R134, SRZ ;  /* 0x0000000000867805 */ /* 0x000fe2000001ff00 */
[----:B------:R-:W-:Y:S01]  /*2000*/  UMOV UR21, 0x40000040 ;  /* 0x4000004000157882 */ /* 0x000fe20000000000 */
[----:B------:R-:W-:Y:S01]  /*2010*/  UMOV UR23, 0x40000040 ;  /* 0x4000004000177882 */ /* 0x000fe20000000000 */
[----:B------:R-:W-:-:S02]  /*2020*/  CS2R R136, SRZ ;  /* 0x0000000000887805 */ /* 0x000fc4000001ff00 */
[----:B------:R-:W-:Y:S02]  /*2030*/  CS2R R140, SRZ ;  /* 0x00000000008c7805 */ /* 0x000fe4000001ff00 */
[----:B------:R-:W-:Y:S02]  /*2040*/  CS2R R138, SRZ ;  /* 0x00000000008a7805 */ /* 0x000fe4000001ff00 */
[----:B------:R-:W-:Y:S02]  /*2050*/  CS2R R142, SRZ ;  /* 0x00000000008e7805 */ /* 0x000fe4000001ff00 */
[----:B------:R-:W-:Y:S01]  /*2060*/  CS2R R144, SRZ ;  /* 0x0000000000907805 */ /* 0x000fe2000001ff00 */
[----:B------:R-:W-:Y:S01]  /*2070*/  QGMMA.64x16x32.F32.E4M3.E4M3 R104, gdesc[UR20], R104 ;  /* 0x00200000146879f3 */ /* 0x000fe20008700868 */
[----:B------:R-:W-:Y:S01]  /*2080*/  UMOV UR22, UR16 ;  /* 0x0000001000167c82 */ /* 0x000fe20008000000 */
[----:B------:R-:W-:Y:S01]  /*2090*/  UMOV UR23, 0x40000040 ;  /* 0x4000004000177882 */ /* 0x000fe20000000000 */
[----:B------:R-:W-:Y:S01]  /*20a0*/  UIADD3 UR16, UR14, 0x182, URZ ;  /* 0x000001820e107890 */ /* 0x000fe2000fffe03f */
[----:B------:R-:W-:Y:S01]  /*20b0*/  QGMMA.64x16x32.F32.E4M3.E4M3 R96, gdesc[UR20], R96 ;  /* 0x00200000146079f3 */ /* 0x000fe20008700860 */
[----:B------:R-:W-:Y:S01]  /*20c0*/  UMOV UR22, UR18 ;  /* 0x0000001200167c82 */ /* 0x000fe20008000000 */
[----:B------:R-:W-:Y:S01]  /*20d0*/  UMOV UR23, 0x40000040 ;  /* 0x4000004000177882 */ /* 0x000fe20000000000 */
[----:B------:R-:W-:Y:S01]  /*20e0*/  UIADD3 UR18, UR14, 0x202, URZ ;  /* 0x000002020e127890 */ /* 0x000fe2000fffe03f */
[----:B------:R-:W-:Y:S01]  /*20f0*/  QGMMA.64x16x32.F32.E4M3.E4M3 R88, gdesc[UR20], R88 ;  /* 0x00200000145879f3 */ /* 0x000fe20008700858 */
[----:B------:R-:W-:Y:S01]  /*2100*/  UMOV UR23, 0x40000040 ;  /* 0x4000004000177882 */ /* 0x000fe20000000000 */
[----:B------:R-:W-:Y:S01]  /*2110*/  UMOV UR22, UR16 ;  /* 0x0000001000167c82 */ /* 0x000fe20008000000 */
        /* <DEDUP_REMOVED lines=80> */
[----:B------:R-:W-:Y:S01]  /*2620*/  CS2R R160, SRZ ;  /* 0x0000000000a07805 */ /* 0x000fe2000001ff00 */
[----:B------:R-:W-:Y:S01]  /*2630*/  QGMMA.64x16x32.F32.E4M3.E4M3 R24, gdesc[UR20], R24 ;  /* 0x00200000141879f3 */ /* 0x000fe20008700818 */
[----:B------:R-:W-:Y:S01]  /*2640*/  UIADD3 UR20, UR15, 0x6, URZ ;  /* 0x000000060f147890 */ /* 0x000fe2000fffe03f */
[----:B------:R-:W-:Y:S01]  /*2650*/  CS2R R162, SRZ ;  /* 0x0000000000a27805 */ /* 0x000fe2000001ff00 */
        /* <DEDUP_REMOVED lines=8> */
[----:B------:R-:W-:Y:S01]  /*26e0*/  CS2R R172, SRZ ;  /* 0x0000000000ac7805 */ /* 0x000fe2000001ff00 */
[----:B------:R-:W-:Y:S01]  /*26f0*/  QGMMA.64x16x32.F32.E4M3.E4M3 R104, gdesc[UR20], R104 ;  /* 0x00200000146879f3 */ /* 0x000fe20008700868 */
[----:B------:R-:W-:Y:S01]  /*2700*/  UMOV UR22, UR15 ;  /* 0x0000000f00167c82 */ /* 0x000fe20008000000 */
[----:B------:R-:W-:Y:S01]  /*2710*/  UIADD3 UR15, UR14, 0x186, URZ ;  /* 0x000001860e0f7890 */ /* 0x000fe2000fffe03f */
[----:B------:R-:W-:Y:S01]  /*2720*/  CS2R R174, SRZ ;  /* 0x0000000000ae7805 */ /* 0x000fe2000001ff00 */
[----:B------:R-:W-:Y:S01]  /*2730*/  UMOV UR23, 0x40000040 ;  /* 0x4000004000177882 */ /* 0x000fe20000000000 */
[----:B------:R-:W-:Y:S01]  /*2740*/  CS2R R176, SRZ ;  /* 0x0000000000b07805 */ /* 0x000fe2000001ff00 */
[----:B------:R-:W-:Y:S01]  /*2750*/  QGMMA.64x16x32.F32.E4M3.E4M3 R96, gdesc[UR20], R96 ;  /* 0x00200000146079f3 */ /* 0x000fe20008700860 */
[----:B------:R-:W-:Y:S01]  /*2760*/  UMOV UR22, UR16 ;  /* 0x0000001000167c82 */ /* 0x000fe20008000000 */
[----:B------:R-:W-:Y:S01]  /*2770*/  UMOV UR23, 0x40000040 ;  /* 0x4000004000177882 */ /* 0x000fe20000000000 */
[----:B------:R-:W-:Y:S01]  /*2780*/  UIADD3 UR16, UR14, 0x206, URZ ;  /* 0x000002060e107890 */ /* 0x000fe2000fffe03f */
        /* <DEDUP_REMOVED lines=25> */
[----:B------:R-:W-:Y:S01]  /*2920*/  UIADD3 UR14, UR14, 0x506, URZ ;  /* 0x000005060e0e7890 */ /* 0x000fe2000fffe03f */
[----:B------:R-:W-:Y:S01]  /*2930*/  QGMMA.64x16x32.F32.E4M3.E4M3 R48, gdesc[UR20], R48 ;  /* 0x00200000143079f3 */ /* 0x000fe20008700830 */
[----:B------:R-:W-:Y:S01]  /*2940*/  UMOV UR22, UR16 ;  /* 0x0000001000167c82 */ /* 0x000fe20008000000 */
[----:B------:R-:W-:Y:S01]  /*2950*/  UMOV UR23, 0x40000040 ;  /* 0x4000004000177882 */ /* 0x000fe20000000000 */
[----:B------:R-:W-:Y:S01]  /*2960*/  CS2R R188, SRZ ;  /* 0x0000000000bc7805 */ /* 0x000fe2000001ff00 */
[----:B------:R-:W-:Y:S01]  /*2970*/  QGMMA.64x16x32.F32.E4M3.E4M3 R40, gdesc[UR20], R40 ;  /* 0x00200000142879f3 */ /* 0x000fe20008700828 */
[----:B------:R-:W-:Y:S01]  /*2980*/  UMOV UR22, UR15 ;  /* 0x0000000f00167c82 */ /* 0x000fe20008000000 */
[----:B------:R-:W-:Y:S01]  /*2990*/  ULDC UR15, c[0x0][0x50c] ;  /* 0x00014300000f7ab9 */ /* 0x000fe20000000800 */
[----:B------:R-:W-:Y:S01]  /*29a0*/  UMOV UR23, 0x40000040 ;  /* 0x4000004000177882 */ /* 0x000fe20000000000 */
[----:B------:R-:W-:Y:S01]  /*29b0*/  UISETP.NE.AND UP0, UPT, UR15, 0x4, UPT ;  /* 0x000000040f00788c */ /* 0x000fe2000bf05270 */
[----:B------:R-:W-:Y:S01]  /*29c0*/  QGMMA.64x16x32.F32.E4M3.E4M3 R32, gdesc[UR20], R32 ;  /* 0x00200000142079f3 */ /* 0x000fe20008700820 */
[----:B------:R-:W-:Y:S01]  /*29d0*/  UMOV UR22, UR14 ;  /* 0x0000000e00167c82 */ /* 0x000fe20008000000 */
[----:B------:R-:W-:Y:S01]  /*29e0*/  UMOV UR23, 0x40000040 ;  /* 0x4000004000177882 */ /* 0x000fe20000000000 */
[----:B------:R-:W-:Y:S01]  /*29f0*/  USEL UR18, URZ, 0x1, UP0 ;  /* 0x000000013f127887 */ /* 0x000fe20008000000 */
[----:B------:R-:W-:Y:S01]  /*2a00*/  QGMMA.64x16x32.F32.E4M3.E4M3 R24, gdesc[UR20], R24, gsb0 ;  /* 0x00200000141879f3 */ /* 0x000fe20008000818 */
[----:B------:R-:W-:-:S02]  /*2a10*/  CS2R R190, SRZ ;  /* 0x0000000000be7805 */ /* 0x000fc4000001ff00 */
[----:B------:R-:W-:Y:S02]  /*2a20*/  CS2R R192, SRZ ;  /* 0x0000000000c07805 */ /* 0x000fe4000001ff00 */
[----:B------:R-:W-:Y:S02]  /*2a30*/  CS2R R194, SRZ ;  /* 0x0000000000c27805 */ /* 0x000fe4000001ff00 */
[----:B------:R-:W-:Y:S02]  /*2a40*/  CS2R R196, SRZ ;  /* 0x0000000000c47805 */ /* 0x000fe4000001ff00 */
[----:B------:R-:W-:Y:S01]  /*2a50*/  ISETP.NE.AND P0, PT, RZ, UR18, PT ;  /* 0x00000012ff007c0c */ /* 0x000fe2000bf05270 */
[----:B------:R-:W-:Y:S02]  /*2a60*/  IMAD.MOV.U32 R198, RZ, RZ, RZ ;  /* 0x000000ffffc67224 */ /* 0x000fe400078e00ff */
[----:B------:R-:W-:-:S10]  /*2a70*/  IMAD.MOV.U32 R200, RZ, RZ, RZ ;  /* 0x000000ffffc87224 */ /* 0x000fd400078e00ff */
[----:B------:R-:W-:Y:S05]  /*2a80*/  @!P0 BRA `(.L_x_21) ;  /* 0x0000000400688947 */ /* 0x000fea0003800000 */
[----:B------:R-:W-:Y:S02]  /*2a90*/  WARPGROUP.DEPBAR.LE gsb0, 0x0 ;  /* 0x00008000000079c5 */ /* 0x000fe40000010000 */
[----:B------:R-:W-:-:S01]  /*2aa0*/  FADD R197, RZ, R104 ;  /* 0x00000068ffc57221 */ /* 0x000fc20000000000 */
[----:B------:R-:W-:Y:S01]  /*2ab0*/  FADD R200, RZ, R105 ;  /* 0x00000069ffc87221 */ /* 0x000fe20000000000 */
        /* <DEDUP_REMOVED lines=86> */
[----:B------:R-:W-:-:S06]  /*3020*/  UMOV UR5, URZ ;  /* 0x0000003f00057c82 */ /* 0x000fcc0008000000 */
.L_x_21:
[----:B------:R-:W-:Y:S01]  /*3030*/  UIADD3 UR15, UR17, 0x1, URZ ;  /* 0x00000001110f7890 */ /* 0x000fe2000fffe03f */
[----:B------:R-:W-:-:S03]  /*3040*/  UMOV UR19, 0x1 ;  /* 0x0000000100137882 */ /* 0x000fc60000000000 */
[----:B------:R-:W-:-:S04]  /*3050*/  UISETP.NE.AND UP0, UPT, UR15, 0x7, UPT ;  /* 0x000000070f00788c */ /* 0x000fc8000bf05270 */
[----:B------:R-:W-:Y:S02]  /*3060*/  USEL UR14, URZ, 0x1, UP0 ;  /* 0x000000013f0e7887 */ /* 0x000fe40008000000 */
[----:B------:R-:W-:Y:S02]  /*3070*/  USEL UR15, UR15, URZ, UP0 ;  /* 0x0000003f0f0f7287 */ /* 0x000fe40008000000 */
[----:B------:R-:W-:-:S06]  /*3080*/  ULOP3.LUT UR14, UR4, UR14, URZ, 0x3c, !UPT ;  /* 0x0000000e040e7292 */ /* 0x000fcc000f8e3c3f */
[----:B------:R-:W-:-:S07]  /*3090*/  IMAD.U32 R19, RZ, RZ, UR14 ;  /* 0x0000000eff137e24 */ /* 0x000fce000f8e00ff */
.L_x_16:
[----:B------:R-:W-:-:S06]  /*30a0*/  UISETP.GE.AND UP0, UPT, UR10, 0x1, UPT ;  /* 0x000000010a00788c */ /* 0x000fcc000bf06270 */
[----:B------:R-:W-:-:S13]  /*30b0*/  PLOP3.LUT P0, PT, PT, PT, UP0, 0x80, 0x0 ;  /* 0x000000000000781c */ /* 0x000fda0003f0f008 */
[----:B------:R-:W-:Y:S05]  /*30c0*/  @!P0 BRA `(.L_x_22) ;  /* 0x0000001400148947 */ /* 0x000fea0003800000 */
[----:B01----:R-:W-:Y:S01]  /*30d0*/  IMAD.U32 R16, RZ, RZ, UR10 ;  /* 0x0000000aff107e24 */ /* 0x003fe2000f8e00ff */
[----:B------:R-:W-:Y:S01]  /*30e0*/  UMOV UR14, UR17 ;  /* 0x00000011000e7c82 */ /* 0x000fe20008000000 */
[----:B------:R-:W-:-:S05]  /*30f0*/  ULDC UR16, c[0x0][0x50c] ;  /* 0x0001430000107ab9 */ /* 0x000fca0000000800 */
.L_x_30:
[----:B------:R-:W-:-:S13]  /*3100*/  ISETP.NE.AND P1, PT, R199, 0x3, PT ;  /* 0x00000003c700780c */ /* 0x000fda0003f25270 */
[----:B01----:R-:W-:Y:S05]  /*3110*/  @!P1 BRA `(.L_x_23) ;  /* 0x0000000000049947 */ /* 0x003fea0003800000 */
[----:B------:R-:W-:Y:S01]  /*3120*/  BPT.TRAP 0x1 ;  /* 0x000000040000795c */ /* 0x000fe20000300000 */
.L_x_23:
[----:B------:R-:W-:Y:S01]  /*3130*/  ULEA UR20, UR15, UR8, 0x3 ;  /* 0x000000080f147291 */ /* 0x000fe2000f8e183f */
[----:B------:R-:W-:-:S08]  /*3140*/  SHF.L.U32 R17, R19, 0x1f, RZ ;  /* 0x0000001f13117819 */ /* 0x000fd000000006ff */
[----:B------:R0:W1:Y:S01]  /*3150*/  SYNCS.PHASECHK.TRANS64.TRYWAIT P0, [UR20], R17 ;  /* 0x00000011ff0075a7 */ /* 0x0000620008000154 */
[----:B------:R-:W-:Y:S05]  /*3160*/  @!P1 BRA `(.L_x_24) ;  /* 0x0000000000049947 */ /* 0x000fea0003800000 */
[----:B------:R-:W-:Y:S01]  /*3170*/  BPT.TRAP 0x1 ;  /* 0x000000040000795c */ /* 0x000fe20000300000 */
.L_x_24:
[----:B-1----:R-:W-:Y:S05]  /*3180*/  @P0 BRA `(.L_x_25) ;  /* 0x0000000000080947 */ /* 0x002fea0003800000 */
[----:B------:R-:W1:Y:S02]  /*3190*/  SYNCS.PHASECHK.TRANS64.TRYWAIT P0, [UR20], R17 ;  /* 0x00000011ff0075a7 */ /* 0x000e640008000154 */
[----:B-1----:R-:W-:Y:S05]  /*31a0*/  @!P0 BRA `(.L_x_26) ;  /* 0x0000009800b48947 */ /* 0x002fea0003800000 */
.L_x_25:
[----:B------:R-:W-:Y:S01]  /*31b0*/  UIADD3 UR21, UR8, 0xe180, URZ ;  /* 0x0000e18008157890 */ /* 0x000fe2000fffe03f */
[----:B------:R-:W-:Y:S01]  /*31c0*/  WARPGROUP.ARRIVE ;  /* 0x00000000000079c5 */ /* 0x000fe20000000000 */
[----:B------:R-:W-:Y:S02]  /*31d0*/  UIADD3 UR20, UR8, 0x180, URZ ;  /* 0x0000018008147890 */ /* 0x000fe4000fffe03f */
[----:B------:R-:W-:Y:S02]  /*31e0*/  USHF.R.U32.HI UR21, URZ, 0x4, UR21 ;  /* 0x000000043f157899 */ /* 0x000fe40008011615 */
[----:B------:R-:W-:Y:S02]  /*31f0*/  USHF.R.U32.HI UR20, URZ, 0x4, UR20 ;  /* 0x000000043f147899 */ /* 0x000fe40008011614 */
[----:B------:R-:W-:Y:S02]  /*3200*/  UISETP.NE.AND UP0, UPT, UR18, URZ, UPT ;  /* 0x0000003f1200728c */ /* 0x000fe4000bf05270 */
[----:B------:R-:W-:-:S02]  /*3210*/  ULOP3.LUT UR21, UR21, 0x3fff, URZ, 0xc0, !UPT ;  /* 0x00003fff15157892 */ /* 0x000fc4000f8ec03f */
[----:B------:R-:W-:Y:S02]  /*3220*/  ULOP3.LUT UR20, UR20, 0x3fff, URZ, 0xc0, !UPT ;  /* 0x00003fff14147892 */ /* 0x000fe4000f8ec03f */
[----:B------:R-:W-:Y:S02]  /*3230*/  USEL UR19, UR19, URZ, !UP0 ;  /* 0x0000003f13137287 */ /* 0x000fe4000c000000 */
[----:B------:R-:W-:Y:S02]  /*3240*/  ULOP3.LUT UR18, UR21, 0x10000, URZ, 0xfc, !UPT ;  /* 0x0001000015127892 */ /* 0x000fe4000f8efc3f */
[----:B------:R-:W-:Y:S02]  /*3250*/  ULOP3.LUT UR20, UR20, 0x10000, URZ, 0xfc, !UPT ;  /* 0x0001000014147892 */ /* 0x000fe4000f8efc3f */
[----:B------:R-:W-:Y:S02]  /*3260*/  UISETP.NE.U32.AND UP0, UPT, UR19, URZ, UPT ;  /* 0x0000003f1300728c */ /* 0x000fe4000bf05070 */
[----:B------:R-:W-:-:S02]  /*3270*/  UIMAD UR18, UR15, 0x580, UR18 ;  /* 0x000005800f1278a4 */ /* 0x000fc4000f8e0212 */
[----:B------:R-:W-:Y:S02]  /*3280*/  ULEA UR19, UR15, UR20, 0x9 ;  /* 0x000000140f137291 */ /* 0x000fe4000f8e483f */
[----:B------:R-:W-:Y:S02]  /*3290*/  UIADD3 UR26, UR18, 0x80, URZ ;  /* 0x00000080121a7890 */ /* 0x000fe4000fffe03f */
[----:B------:R-:W-:Y:S01]  /*32a0*/  UIADD3 UR27, UR18, 0x100, URZ ;  /* 0x00000100121b7890 */ /* 0x000fe2000fffe03f */
[----:B------:R-:W-:Y:S02]  /*32b0*/  UMOV UR21, 0x40000040 ;  /* 0x4000004000157882 */ /* 0x000fe40000000000 */
[----:B------:R-:W-:Y:S01]  /*32c0*/  UMOV UR20, UR19 ;  /* 0x0000001300147c82 */ /* 0x000fe20008000000 */
[----:B------:R-:W-:Y:S01]  /*32d0*/  UMOV UR22, UR18 ;  /* 0x0000001200167c82 */ /* 0x000fe20008000000 */
[----:B------:R-:W-:Y:S01]  /*32e0*/  UMOV UR23, 0x40000040 ;  /* 0x4000004000177882 */ /* 0x000fe20000000000 */
[----:B------:R-:W-:Y:S01]  /*32f0*/  UIADD3 UR28, UR18, 0x180, URZ ;  /* 0x00000180121c7890 */ /* 0x000fe2000fffe03f */
[----:B------:R-:W-:Y:S01]  /*3300*/  QGMMA.64x16x32.F32.E4M3.E4M3 R104, gdesc[UR20], R104, UP0 ;  /* 0x00200000146879f3 */ /* 0x000fe2000bf00868 */
        /* <DEDUP_REMOVED lines=40> */
[----:B------:R-:W-:-:S02]  /*3590*/  UIADD3 UR20, UR19, 0x2, URZ ;  /* 0x0000000213147890 */ /* 0x000fc4000fffe03f */
[----:B------:R-:W-:Y:S01]  /*35a0*/  UIADD3 UR22, UR18, 0x2, URZ ;  /* 0x0000000212167890 */ /* 0x000fe2000fffe03f */
[----:B------:R-:W-:Y:S01]  /*35b0*/  UMOV UR21, 0x40000040 ;  /* 0x4000004000157882 */ /* 0x000fe20000000000 */
[----:B------:R-:W-:Y:S01]  /*35c0*/  UMOV UR23, 0x40000040 ;  /* 0x4000004000177882 */ /* 0x000fe20000000000 */
[----:B------:R-:W-:-:S04]  /*35d0*/  UIADD3 UR5, UR5, 0x4, URZ ;  /* 0x0000000405057890 */ /* 0x000fc8000fffe03f */
[----:B------:R-:W-:Y:S02]  /*35e0*/  UISETP.NE.AND UP0, UPT, UR5, UR16, UPT ;  /* 0x000000100500728c */ /* 0x000fe4000bf05270 */
        /* <DEDUP_REMOVED lines=41> */
[----:B------:R-:W-:-:S02]  /*3880*/  UIADD3 UR20, UR19, 0x4, URZ ;  /* 0x0000000413147890 */ /* 0x000fc4000fffe03f */
[----:B------:R-:W-:Y:S01]  /*3890*/  UIADD3 UR22, UR18, 0x4, URZ ;  /* 0x0000000412167890 */ /* 0x000fe2000fffe03f */
[----:B------:R-:W-:Y:S01]  /*38a0*/  UMOV UR21, 0x40000040 ;  /* 0x4000004000157882 */ /* 0x000fe20000000000 */
[----:B------:R-:W-:-:S07]  /*38b0*/  UMOV UR23, 0x40000040 ;  /* 0x4000004000177882 */ /* 0x000fce0000000000 */
        /* <DEDUP_REMOVED lines=34> */
[----:B------:R-:W-:-:S02]  /*3ae0*/  UMOV UR23, 0x40000040 ;  /* 0x4000004000177882 */ /* 0x000fc40000000000 */
[----:B------:R-:W-:Y:S01]  /*3af0*/  QGMMA.64x16x32.F32.E4M3.E4M3 R32, gdesc[UR20], R32 ;  /* 0x00200000142079f3 */ /* 0x000fe20008700820 */
[----:B------:R-:W-:Y:S01]  /*3b00*/  UMOV UR22, UR26 ;  /* 0x0000001a00167c82 */ /* 0x000fe20008000000 */
[----:B------:R-:W-:Y:S01]  /*3b10*/  UMOV UR23, 0x40000040 ;  /* 0x4000004000177882 */ /* 0x000fe20000000000 */
[----:B------:R-:W-:Y:S01]  /*3b20*/  UIADD3 UR26, UR18, 0x106, URZ ;  /* 0x00000106121a7890 */ /* 0x000fe2000fffe03f */
[----:B------:R-:W-:Y:S01]  /*3b30*/  QGMMA.64x16x32.F32.E4M3.E4M3 R24, gdesc[UR20], R24 ;  /* 0x00200000141879f3 */ /* 0x000fe20008700818 */
[----:B------:R-:W-:Y:S02]  /*3b40*/  UIADD3 UR20, UR19, 0x6, URZ ;  /* 0x0000000613147890 */ /* 0x000fe4000fffe03f */
[----:B------:R-:W-:Y:S02]  /*3b50*/  UIADD3 UR22, UR18, 0x6, URZ ;  /* 0x0000000612167890 */ /* 0x000fe4000fffe03f */
[----:B------:R-:W-:Y:S01]  /*3b60*/  UIADD3 UR19, UR18, 0x86, URZ ;  /* 0x0000008612137890 */ /* 0x000fe2000fffe03f */
[----:B------:R-:W-:Y:S01]  /*3b70*/  UMOV UR21, 0x40000040 ;  /* 0x4000004000157882 */ /* 0x000fe20000000000 */
[----:B------:R-:W-:-:S05]  /*3b80*/  UMOV UR23, 0x40000040 ;  /* 0x4000004000177882 */ /* 0x000fca0000000000 */
        /* <DEDUP_REMOVED lines=33> */
[----:B------:R-:W-:Y:S02]  /*3da0*/  UMOV UR23, 0x40000040 ;  /* 0x4000004000177882 */ /* 0x000fe40000000000 */
[----:B------:R-:W-:Y:S01]  /*3db0*/  QGMMA.64x16x32.F32.E4M3.E4M3 R32, gdesc[UR20], R32 ;  /* 0x00200000142079f3 */ /* 0x000fe20008700820 */
[----:B------:R-:W-:Y:S01]  /*3dc0*/  UMOV UR22, UR18 ;  /* 0x0000001200167c82 */ /* 0x000fe20008000000 */
[----:B------:R-:W-:Y:S01]  /*3dd0*/  UMOV UR23, 0x40000040 ;  /* 0x4000004000177882 */ /* 0x000fe20000000000 */
[----:B------:R-:W-:Y:S01]  /*3de0*/  USEL UR18, URZ, 0x1, UP0 ;  /* 0x000000013f127887 */ /* 0x000fe20008000000 */
[----:B------:R-:W-:Y:S05]  /*3df0*/  QGMMA.64x16x32.F32.E4M3.E4M3 R24, gdesc[UR20], R24, gsb0 ;  /* 0x00200000141879f3 */ /* 0x000fea0008000818 */
[----:B------:R-:W-:Y:S01]  /*3e00*/  ISETP.NE.AND P0, PT, RZ, UR18, PT ;  /* 0x00000012ff007c0c */ /* 0x000fe2000bf05270 */
[----:B------:R-:W-:-:S12]  /*3e10*/  WARPGROUP.DEPBAR.LE gsb0, 0x1 ;  /* 0x00008000000079c5 */ /* 0x000fd80000010100 */
[----:B------:R-:W-:Y:S05]  /*3e20*/  @!P0 BRA `(.L_x_27) ;  /* 0x0000000400688947 */ /* 0x000fea0003800000 */
[----:B------:R-:W-:Y:S02]  /*3e30*/  WARPGROUP.DEPBAR.LE gsb0, 0x0 ;  /* 0x00008000000079c5 */ /* 0x000fe40000010000 */
[----:B------:R-:W-:-:S01]  /*3e40*/  FADD R197, R104, R197 ;  /* 0x000000c568c57221 */ /* 0x000fc20000000000 */
[----:B------:R-:W-:Y:S01]  /*3e50*/  FADD R200, R105, R200 ;  /* 0x000000c869c87221 */ /* 0x000fe20000000000 */
        /* <DEDUP_REMOVED lines=86> */
[----:B------:R-:W-:-:S06]  /*43c0*/  UMOV UR5, URZ ;  /* 0x0000003f00057c82 */ /* 0x000fcc0008000000 */
.L_x_27:
[----:B------:R-:W-:Y:S05]  /*43d0*/  @!P1 BRA `(.L_x_28) ;  /* 0x0000000000049947 */ /* 0x000fea0003800000 */
[----:B------:R-:W-:Y:S01]  /*43e0*/  BPT.TRAP 0x1 ;  /* 0x000000040000795c */ /* 0x000fe20000300000 */
.L_x_28:
[----:B------:R-:W-:Y:S01]  /*43f0*/  ULEA UR19, UR14, UR8, 0x3 ;  /* 0x000000080e137291 */ /* 0x000fe2000f8e183f */
[----:B------:R-:W-:-:S03]  /*4400*/  ISETP.GT.U32.AND P0, PT, R7, 0x1, PT ;  /* 0x000000010700780c */ /* 0x000fc60003f04070 */
[----:B------:R-:W-:-:S04]  /*4410*/  UIADD3 UR19, UR19, 0x38, URZ ;  /* 0x0000003813137890 */ /* 0x000fc8000fffe03f */
[----:B------:R-:W-:-:S09]  /*4420*/  UPRMT UR19, URZ, 0x654, UR19 ;  /* 0x000006543f137896 */ /* 0x000fd20008000013 */
[----:B------:R-:W-:Y:S01]  /*4430*/  SYNCS.ARRIVE.TRANS64.RED.A1T0 RZ, [UR19], RZ ;  /* 0x000000ffffff79a7 */ /* 0x000fe20008100413 */
[----:B------:R-:W-:Y:S05]  /*4440*/  @P0 BRA `(.L_x_29) ;  /* 0x0000000000040947 */ /* 0x000fea0003800000 */
[----:B------:R-:W-:Y:S01]  /*4450*/  BPT.TRAP 0x1 ;  /* 0x000000040000795c */ /* 0x000fe20000300000 */
.L_x_29:
[----:B------:R-:W-:Y:S01]  /*4460*/  UIADD3 UR15, UR15, 0x1, URZ ;  /* 0x000000010f0f7890 */ /* 0x000fe2000fffe03f */
[C---:B------:R-:W-:Y:S01]  /*4470*/  ISETP.GT.AND P0, PT, R16.reuse, 0x1, PT ;  /* 0x000000011000780c */ /* 0x040fe20003f04270 */
[----:B------:R-:W-:Y:S01]  /*4480*/  UIADD3 UR14, UR14, 0x1, URZ ;  /* 0x000000010e0e7890 */ /* 0x000fe2000fffe03f */
[----:B------:R-:W-:Y:S01]  /*4490*/  VIADD R16, R16, 0xffffffff ;  /* 0xffffffff10107836 */ /* 0x000fe20000000000 */
[----:B------:R-:W-:Y:S02]  /*44a0*/  UISETP.NE.AND UP0, UPT, UR15, 0x7, UPT ;  /* 0x000000070f00788c */ /* 0x000fe4000bf05270 */
[----:B------:R-:W-:Y:S02]  /*44b0*/  UISETP.NE.AND UP1, UPT, UR14, 0x7, UPT ;  /* 0x000000070e00788c */ /* 0x000fe4000bf25270 */
[----:B------:R-:W-:Y:S02]  /*44c0*/  USEL UR19, URZ, 0x1, UP0 ;  /* 0x000000013f137887 */ /* 0x000fe40008000000 */
[----:B------:R-:W-:-:S02]  /*44d0*/  USEL UR15, UR15, URZ, UP0 ;  /* 0x0000003f0f0f7287 */ /* 0x000fc40008000000 */
[----:B------:R-:W-:Y:S02]  /*44e0*/  USEL UR14, UR14, URZ, UP1 ;  /* 0x0000003f0e0e7287 */ /* 0x000fe40008800000 */
[----:B------:R-:W-:Y:S01]  /*44f0*/  LOP3.LUT R19, R19, UR19, RZ, 0x3c, !PT ;  /* 0x0000001313137c12 */ /* 0x000fe2000f8e3cff */
[----:B------:R-:W-:Y:S01]  /*4500*/  UMOV UR19, 0x1 ;  /* 0x0000000100137882 */ /* 0x000fe20000000000 */
[----:B------:R-:W-:Y:S08]  /*4510*/  @P0 BRA `(.L_x_30) ;  /* 0xffffffe800f80947 */ /* 0x000ff0000383ffff */
.L_x_22:
[----:B------:R-:W-:Y:S01]  /*4520*/  UISETP.NE.AND UP0, UPT, UR5, URZ, UPT ;  /* 0x0000003f0500728c */ /* 0x000fe2000bf05270 */
[----:B01----:R-:W0:Y:S01]  /*4530*/  LDC R16, c[0x0][0x28c] ;  /* 0x0000a300ff107b82 */ /* 0x003e220000000800 */
[----:B------:R-:W-:Y:S02]  /*4540*/  IMAD.U32 R17, RZ, RZ, UR12 ;  /* 0x0000000cff117e24 */ /* 0x000fe4000f8e00ff */
[----:B------:R-:W-:-:S06]  /*4550*/  USEL UR5, URZ, 0x1, !UP0 ;  /* 0x000000013f057887 */ /* 0x000fcc000c000000 */
[----:B------:R-:W-:-:S13]  /*4560*/  ISETP.NE.AND P0, PT, RZ, UR5, PT ;  /* 0x00000005ff007c0c */ /* 0x000fda000bf05270 */
[----:B------:R-:W-:Y:S05]  /*4570*/  @!P0 BRA `(.L_x_31) ;  /* 0x0000000400648947 */ /* 0x000fea0003800000 */
[----:B------:R-:W-:Y:S02]  /*4580*/  WARPGROUP.DEPBAR.LE gsb0, 0x0 ;  /* 0x00008000000079c5 */ /* 0x000fe40000010000 */
[----:B------:R-:W-:Y:S01]  /*4590*/  FADD R197, R104, R197 ;  /* 0x000000c568c57221 */ /* 0x000fe20000000000 */
        /* <DEDUP_REMOVED lines=86> */
[----:B------:R-:W-:-:S07]  /*4b00*/  FADD R116, R116, R31 ;  /* 0x0000001f74747221 */ /* 0x000fce0000000000 */
.L_x_31:
[----:B0-----:R-:W-:Y:S01]  /*4b10*/  ISETP.GE.AND P0, PT, R16, 0x1, PT ;  /* 0x000000011000780c */ /* 0x001fe20003f06270 */
[----:B------:R0:W-:Y:S01]  /*4b20*/  SYNCS.ARRIVE.TRANS64.A1T0 RZ, [R17+UR9], RZ ;  /* 0x000000ff11ff79a7 */ /* 0x0001e20008100009 */
[----:B------:R-:W-:-:S11]  /*4b30*/  WARPGROUP.DEPBAR.LE gsb0, 0x0 ;  /* 0x00008000000079c5 */ /* 0x000fd60000010000 */
[----:B------:R-:W-:Y:S05]  /*4b40*/  @!P0 BRA `(.L_x_32) ;  /* 0x0000000000408947 */ /* 0x000fea0003800000 */
[----:B------:R-:W-:-:S13]  /*4b50*/  ISETP.NE.AND P0, PT, R199, 0x3, PT ;  /* 0x00000003c700780c */ /* 0x000fda0003f05270 */
[----:B------:R-:W-:Y:S05]  /*4b60*/  @!P0 BRA `(.L_x_33) ;  /* 0x0000000000048947 */ /* 0x000fea0003800000 */
[----:B------:R-:W-:Y:S01]  /*4b70*/  BPT.TRAP 0x1 ;  /* 0x000000040000795c */ /* 0x000fe20000300000 */
.L_x_33:
[----:B------:R-:W-:Y:S01]  /*4b80*/  UIADD3 UR5, UR10, UR17, URZ ;  /* 0x000000110a057290 */ /* 0x000fe2000fffe03f */
[----:B------:R-:W-:-:S03]  /*4b90*/  ISETP.GT.U32.AND P0, PT, R7, 0x1, PT ;  /* 0x000000010700780c */ /* 0x000fc60003f04070 */
[----:B------:R-:W-:-:S04]  /*4ba0*/  UIMAD.WIDE.U32 UR14, UR5, 0x24924925, URZ ;  /* 0x24924925050e78a5 */ /* 0x000fc8000f8e003f */
[----:B------:R-:W-:-:S04]  /*4bb0*/  UIADD3 UR14, UR5, -UR15, URZ ;  /* 0x8000000f050e7290 */ /* 0x000fc8000fffe03f */
[----:B------:R-:W-:-:S04]  /*4bc0*/  ULEA.HI UR14, UR14, UR15, URZ, 0x1f ;  /* 0x0000000f0e0e7291 */ /* 0x000fc8000f8ff83f */
[----:B------:R-:W-:-:S04]  /*4bd0*/  USHF.R.U32.HI UR14, URZ, 0x2, UR14 ;  /* 0x000000023f0e7899 */ /* 0x000fc8000801160e */
[----:B------:R-:W-:-:S04]  /*4be0*/  UIMAD UR14, UR14, -0x7, UR5 ;  /* 0xfffffff90e0e78a4 */ /* 0x000fc8000f8e0205 */
[----:B------:R-:W-:-:S04]  /*4bf0*/  ULEA UR14, UR14, UR8, 0x3 ;  /* 0x000000080e0e7291 */ /* 0x000fc8000f8e183f */
[----:B------:R-:W-:-:S04]  /*4c00*/  UIADD3 UR14, UR14, 0x38, URZ ;  /* 0x000000380e0e7890 */ /* 0x000fc8000fffe03f */
[----:B------:R-:W-:-:S09]  /*4c10*/  UPRMT UR14, URZ, 0x654, UR14 ;  /* 0x000006543f0e7896 */ /* 0x000fd2000800000e */
[----:B------:R-:W-:Y:S01]  /*4c20*/  SYNCS.ARRIVE.TRANS64.RED.A1T0 RZ, [UR14], RZ ;  /* 0x000000ffffff79a7 */ /* 0x000fe2000810040e */
[----:B------:R-:W-:Y:S05]  /*4c30*/  @P0 BRA `(.L_x_32) ;  /* 0x0000000000040947 */ /* 0x000fea0003800000 */
[----:B------:R-:W-:Y:S01]  /*4c40*/  BPT.TRAP 0x1 ;  /* 0x000000040000795c */ /* 0x000fe20000300000 */
.L_x_32:
[----:B------:R-:W-:Y:S01]  /*4c50*/  SHF.L.U32 R16, R201, 0x1f, RZ ;  /* 0x0000001fc9107819 */ /* 0x000fe200000006ff */
[----:B------:R-:W-:Y:S01]  /*4c60*/  UIADD3 UR17, UR7, UR17, URZ ;  /* 0x0000001107117290 */ /* 0x000fe2000fffe03f */
[----:B------:R-:W1:Y:S01]  /*4c70*/  LDC R21, c[0x0][0x288] ;  /* 0x0000a200ff157b82 */ /* 0x000e620000000800 */
[----:B------:R-:W-:Y:S01]  /*4c80*/  UISETP.GE.U32.AND UP1, UPT, UR7, 0x7, UPT ;  /* 0x000000070700788c */ /* 0x000fe2000bf26070 */
[----:B------:R-:W-:Y:S01]  /*4c90*/  IMAD.SHL.U32 R22, R14, 0x2, RZ ;  /* 0x000000020e167824 */ /* 0x000fe200078e00ff */
[----:B------:R-:W-:Y:S02]  /*4ca0*/  UISETP.GT.U32.AND UP0, UPT, UR17, 0x6, UPT ;  /* 0x000000061100788c */ /* 0x000fe4000bf04070 */
[----:B------:R-:W-:Y:S02]  /*4cb0*/  UIMAD.WIDE.U32 UR14, UR17, 0x24924925, URZ ;  /* 0x24924925110e78a5 */ /* 0x000fe4000f8e003f */
[----:B------:R-:W-:Y:S01]  /*4cc0*/  UISETP.LT.U32.AND UP0, UPT, UR7, 0x7, UP0 ;  /* 0x000000070700788c */ /* 0x000fe20008701070 */
[----:B------:R-:W2:Y:S01]  /*4cd0*/  SYNCS.PHASECHK.TRANS64.TRYWAIT P0, [UR11+0x8], R16 ;  /* 0x00000810ff0075a7 */ /* 0x000ea2000800014b */
[----:B------:R-:W-:Y:S01]  /*4ce0*/  UIADD3 UR5, UR17, -UR15, URZ ;  /* 0x8000000f11057290 */ /* 0x000fe2000fffe03f */
[----:B------:R-:W-:Y:S01]  /*4cf0*/  SHF.R.S32.HI R23, RZ, 0x1f, R22 ;  /* 0x0000001fff177819 */ /* 0x000fe20000011416 */
[----:B------:R-:W-:-:S02]  /*4d00*/  USEL UR14, URZ, 0x1, !UP0 ;  /* 0x000000013f0e7887 */ /* 0x000fc4000c000000 */
[----:B------:R-:W-:Y:S02]  /*4d10*/  ULEA.HI UR5, UR5, UR15, URZ, 0x1f ;  /* 0x0000000f05057291 */ /* 0x000fe4000f8ff83f */
[----:B------:R-:W-:Y:S02]  /*4d20*/  ULOP3.LUT UR4, UR4, UR14, URZ, 0x3c, !UPT ;  /* 0x0000000e04047292 */ /* 0x000fe4000f8e3c3f */
[----:B------:R-:W-:-:S04]  /*4d30*/  USHF.R.U32.HI UR5, URZ, 0x2, UR5 ;  /* 0x000000023f057899 */ /* 0x000fc80008011605 */
[----:B------:R-:W-:Y:S02]  /*4d40*/  @UP1 ULOP3.LUT UR4, UR4, 0x1, UR5, 0x78, !UPT ;  /* 0x0000000104041892 */ /* 0x000fe4000f8e7805 */
[----:B------:R-:W-:Y:S01]  /*4d50*/  UIMAD UR17, UR5, -0x7, UR17 ;  /* 0xfffffff9051178a4 */ /* 0x000fe2000f8e0211 */
[----:B-12---:R-:W-:Y:S11]  /*4d60*/  @!P0 BRA `(.L_x_34) ;  /* 0x0000007c00dc8947 */ /* 0x006ff60003800000 */
.L_x_243:
[----:B------:R-:W-:Y:S01]  /*4d70*/  IMAD.SHL.U32 R26, R6, 0x40, RZ ;  /* 0x00000040061a7824 */ /* 0x000fe200078e00ff */
[----:B------:R-:W-:Y:S01]  /*4d80*/  ULDC UR5, c[0x0][0x284] ;  /* 0x0000a10000057ab9 */ /* 0x000fe20000000800 */
[----:B------:R-:W-:Y:S01]  /*4d90*/  IMAD R27, R5, 0xb0, RZ ;  /* 0x000000b0051b7824 */ /* 0x000fe200078e02ff */
[----:B------:R-:W-:Y:S01]  /*4da0*/  SHF.R.S32.HI R29, RZ, 0x1f, R4 ;  /* 0x0000001fff1d7819 */ /* 0x000fe20000011404 */
[----:B------:R-:W-:Y:S01]  /*4db0*/  ULDC.64 UR14, c[0x0][0x5d0] ;  /* 0x00017400000e7ab9 */ /* 0x000fe20000000a00 */
[----:B------:R-:W-:Y:S01]  /*4dc0*/  ISETP.GE.AND P0, PT, R26, UR5, PT ;  /* 0x000000051a007c0c */ /* 0x000fe2000bf06270 */
[----:B0-----:R-:W-:Y:S01]  /*4dd0*/  IMAD.WIDE.U32 R16, R4, UR14, R22 ;  /* 0x0000000e04107c25 */ /* 0x001fe2000f8e0016 */
[----:B------:R-:W-:Y:S02]  /*4de0*/  SHF.R.S32.HI R28, RZ, 0x1f, R27 ;  /* 0x0000001fff1c7819 */ /* 0x000fe4000001141b */
[----:B------:R-:W-:Y:S01]  /*4df0*/  ISETP.GE.OR P0, PT, R27, R21, P0 ;  /* 0x000000151b00720c */ /* 0x000fe20000706670 */
[----:B------:R-:W-:Y:S01]  /*4e00*/  IMAD R5, R29, UR14, RZ ;  /* 0x0000000e1d057c24 */ /* 0x000fe2000f8e02ff */
[----:B------:R-:W-:-:S03]  /*4e10*/  IADD3 R18, P1, R27, R16, RZ ;  /* 0x000000101b127210 */ /* 0x000fc60007f3e0ff */
[----:B------:R-:W-:-:S05]  /*4e20*/  IMAD R5, R4, UR15, R5 ;  /* 0x0000000f04057c24 */ /* 0x000fca000f8e0205 */
[----:B------:R-:W-:-:S03]  /*4e30*/  IADD3.X R19, R28, R17, R5, P1, !PT ;  /* 0x000000111c137210 */ /* 0x000fc60000ffe405 */
[----:B------:R-:W-:Y:S05]  /*4e40*/  @P0 BRA `(.L_x_35) ;  /* 0x0000006400680947 */ /* 0x000fea0003800000 */
[----:B------:R-:W0:Y:S01]  /*4e50*/  LDC.64 R24, c[0x0][0x5c8] ;  /* 0x00017200ff187b82 */ /* 0x000e220000000a00 */
[----:B------:R-:W-:Y:S01]  /*4e60*/  IMAD.WIDE R16, R6, 0x40, R12 ;  /* 0x0000004006107825 */ /* 0x000fe200078e020c */
[----:B------:R-:W-:Y:S01]  /*4e70*/  ULDC.64 UR14, c[0x0][0x5c0] ;  /* 0x00017000000e7ab9 */ /* 0x000fe20000000a00 */
[----:B------:R-:W-:Y:S02]  /*4e80*/  BSSY B0, `(.L_x_35) ;  /* 0x0000656000007945 */ /* 0x000fe40003800000 */
[----:B------:R-:W-:Y:S02]  /*4e90*/  IMAD.IADD R6, R15, 0x1, -R26 ;  /* 0x000000010f067824 */ /* 0x000fe400078e0a1a */
[-C--:B0-----:R-:W-:Y:S02]  /*4ea0*/  IMAD R5, R17, R24.reuse, RZ ;  /* 0x0000001811057224 */ /* 0x081fe400078e02ff */
[----:B------:R-:W-:-:S04]  /*4eb0*/  IMAD.WIDE.U32 R18, R16, R24, R18 ;  /* 0x0000001810127225 */ /* 0x000fc800078e0012 */
[----:B------:R-:W-:Y:S01]  /*4ec0*/  IMAD R5, R16, R25, R5 ;  /* 0x0000001910057224 */ /* 0x000fe200078e0205 */
[----:B------:R-:W-:Y:S02]  /*4ed0*/  LEA R20, P0, R24, R18, 0x3 ;  /* 0x0000001218147211 */ /* 0x000fe400078018ff */
[----:B------:R-:W-:Y:S01]  /*4ee0*/  IADD3 R18, P1, R18, UR14, RZ ;  /* 0x0000000e12127c10 */ /* 0x000fe2000ff3e0ff */
[----:B------:R-:W-:Y:S01]  /*4ef0*/  IMAD.IADD R5, R19, 0x1, R5 ;  /* 0x0000000113057824 */ /* 0x000fe200078e0205 */
[----:B------:R-:W-:-:S04]  /*4f00*/  IADD3 R20, P2, R20, UR14, RZ ;  /* 0x0000000e14147c10 */ /* 0x000fc8000ff5e0ff */
[----:B------:R-:W-:Y:S01]  /*4f10*/  LEA.HI.X R25, R24, R5, R25, 0x3, P0 ;  /* 0x0000000518197211 */ /* 0x000fe200000f1c19 */
[----:B------:R-:W-:Y:S01]  /*4f20*/  IMAD R24, R14, -0x2, R21 ;  /* 0xfffffffe0e187824 */ /* 0x000fe200078e0215 */
[----:B-----5:R-:W-:Y:S02]  /*4f30*/  FSETP.NEU.AND P0, PT, R10, RZ, PT ;  /* 0x000000ff0a00720b */ /* 0x020fe40003f0d000 */
[----:B------:R-:W-:Y:S01]  /*4f40*/  IADD3.X R19, R5, UR15, RZ, P1, !PT ;  /* 0x0000000f05137c10 */ /* 0x000fe20008ffe4ff */
[----:B------:R-:W-:Y:S01]  /*4f50*/  IMAD.IADD R24, R24, 0x1, -R27 ;  /* 0x0000000118187824 */ /* 0x000fe200078e0a1b */
[----:B------:R-:W-:-:S09]  /*4f60*/  IADD3.X R21, R25, UR15, RZ, P2, !PT ;  /* 0x0000000f19157c10 */ /* 0x000fd200097fe4ff */
[----:B------:R-:W-:Y:S05]  /*4f70*/  @!P0 BRA `(.L_x_36) ;  /* 0x0000004800e88947 */ /* 0x000fea0003800000 */
[----:B------:R-:W-:Y:S01]  /*4f80*/  ULDC.64 UR14, c[0x0][0x5b8] ;  /* 0x00016e00000e7ab9 */ /* 0x000fe20000000a00 */
[----:B------:R-:W-:Y:S01]  /*4f90*/  ULDC.64 UR18, c[0x0][0x5a8] ;  /* 0x00016a0000127ab9 */ /* 0x000fe20000000a00 */
[----:B------:R-:W-:Y:S01]  /*4fa0*/  IMAD.WIDE.U32 R22, R4, UR14, R22 ;  /* 0x0000000e04167c25 */ /* 0x000fe2000f8e0016 */
[----:B------:R-:W-:Y:S03]  /*4fb0*/  BSSY B1, `(.L_x_37) ;  /* 0x0000010000017945 */ /* 0x000fe60003800000 */
[----:B------:R-:W-:Y:S01]  /*4fc0*/  IMAD R5, R29, UR14, RZ ;  /* 0x0000000e1d057c24 */ /* 0x000fe2000f8e02ff */
[----:B------:R-:W-:-:S03]  /*4fd0*/  IADD3 R22, P0, R27, R22, RZ ;  /* 0x000000161b167210 */ /* 0x000fc60007f1e0ff */
[----:B------:R-:W-:Y:S01]  /*4fe0*/  IMAD R5, R4, UR15, R5 ;  /* 0x0000000f04057c24 */ /* 0x000fe2000f8e0205 */
[----:B------:R-:W-:Y:S02]  /*4ff0*/  ULDC.64 UR14, c[0x0][0x5b0] ;  /* 0x00016c00000e7ab9 */ /* 0x000fe40000000a00 */
[----:B------:R-:W-:Y:S02]  /*5000*/  IMAD R25, R17, UR14, RZ ;  /* 0x0000000e11197c24 */ /* 0x000fe4000f8e02ff */
[----:B------:R-:W-:Y:S02]  /*5010*/  IADD3.X R23, R28, R23, R5, P0, !PT ;  /* 0x000000171c177210 */ /* 0x000fe400007fe405 */
[----:B------:R-:W-:Y:S01]  /*5020*/  ISETP.GE.AND P0, PT, R24, 0x1, PT ;  /* 0x000000011800780c */ /* 0x000fe20003f06270 */
[C---:B------:R-:W-:Y:S02]  /*5030*/  IMAD R25, R16.reuse, UR15, R25 ;  /* 0x0000000f10197c24 */ /* 0x040fe4000f8e0219 */
[----:B------:R-:W-:Y:S01]  /*5040*/  IMAD.WIDE.U32 R4, R16, UR14, R22 ;  /* 0x0000000e10047c25 */ /* 0x000fe2000f8e0016 */
[----:B------:R-:W-:-:S02]  /*5050*/  ISETP.LT.OR P4, PT, R6, 0x1, !P0 ;  /* 0x000000010600780c */ /* 0x000fc40004781670 */
[----:B------:R-:W-:-:S04]  /*5060*/  IADD3 R4, P1, R4, UR18, RZ ;  /* 0x0000001204047c10 */ /* 0x000fc8000ff3e0ff */
[--C-:B------:R-:W-:Y:S02]  /*5070*/  IADD3.X R5, R5, UR19, R25.reuse, P1, !PT ;  /* 0x0000001305057c10 */ /* 0x100fe40008ffe419 */
[----:B------:R-:W-:-:S05]  /*5080*/  PRMT R25, RZ, 0x7610, R25 ;  /* 0x00007610ff197816 */ /* 0x000fca0000000019 */
[----:B------:R-:W-:Y:S05]  /*5090*/  @P4 BRA `(.L_x_38) ;  /* 0x0000000000044947 */ /* 0x000fea0003800000 */
[----:B------:R0:W5:Y:S02]  /*50a0*/  LDG.E.U8 R25, desc[UR24][R4.64] ;  /* 0x0000001804197981 */ /* 0x000164000c1e1100 */
.L_x_38:
[----:B------:R-:W-:Y:S05]  /*50b0*/  BSYNC B1 ;  /* 0x0000000000017941 */ /* 0x000fea0003800000 */
.L_x_37:
[----:B-----5:R-:W-:Y:S01]  /*50c0*/  LOP3.LUT R25, R25, 0xff, RZ, 0xc0, !PT ;  /* 0x000000ff19197812 */ /* 0x020fe200078ec0ff */
[----:B------:R-:W-:Y:S01]  /*50d0*/  BSSY B1, `(.L_x_39) ;  /* 0x000000c000017945 */ /* 0x000fe20003800000 */
[----:B------:R-:W-:Y:S02]  /*50e0*/  ISETP.GE.AND P1, PT, R24, 0x2, PT ;  /* 0x000000021800780c */ /* 0x000fe40003f26270 */
[----:B------:R-:W-:Y:S02]  /*50f0*/  F2FP.F16.E4M3.UNPACK_B R25, R25 ;  /* 0x00000019ff19723e */ /* 0x000fe400020006ff */
[----:B------:R-:W-:-:S03]  /*5100*/  ISETP.LT.OR P2, PT, R6, 0x1, !P1 ;  /* 0x000000010600780c */ /* 0x000fc60004f41670 */
[----:B------:R-:W-:-:S05]  /*5110*/  HADD2.F32 R25, -RZ, R25.H0_H0 ;  /* 0x20000019ff197230 */ /* 0x000fca0000004100 */
[----:B------:R-:W-:Y:S01]  /*5120*/  FMUL R26, R25, R10 ;  /* 0x0000000a191a7220 */ /* 0x000fe20000400000 */
[----:B------:R-:W-:-:S03]  /*5130*/  PRMT R25, RZ, 0x7610, R25 ;  /* 0x00007610ff197816 */ /* 0x000fc60000000019 */
[----:B------:R-:W-:-:S05]  /*5140*/  FFMA R26, R197, R11, R26 ;  /* 0x0000000bc51a7223 */ /* 0x000fca000000001a */
[----:B------:R-:W-:-:S05]  /*5150*/  F2FP.SATFINITE.E4M3.F32.PACK_AB_MERGE_C R27, RZ, R26, RZ ;  /* 0x0000001aff1b723e */ /* 0x000fca00048070ff */
[----:B------:R1:W-:Y:S01]  /*5160*/  @!P4 STG.E.U8 desc[UR24][R18.64], R27 ;  /* 0x0000001b1200c986 */ /* 0x0003e2000c101118 */
[----:B------:R-:W-:Y:S05]  /*5170*/  @P2 BRA `(.L_x_40) ;  /* 0x0000000000042947 */ /* 0x000fea0003800000 */
[----:B------:R2:W5:Y:S02]  /*5180*/  LDG.E.U8 R25, desc[UR24][R4.64+0x1] ;  /* 0x0000011804197981 */ /* 0x000564000c1e1100 */
.L_x_40:
[----:B------:R-:W-:Y:S05]  /*5190*/  BSYNC B1 ;  /* 0x0000000000017941 */ /* 0x000fea0003800000 */
.L_x_39:
[----:B-----5:R-:W-:Y:S01]  /*51a0*/  LOP3.LUT R25, R25, 0xff, RZ, 0xc0, !PT ;  /* 0x000000ff19197812 */ /* 0x020fe200078ec0ff */
[----:B------:R-:W-:Y:S01]  /*51b0*/  BSSY B1, `(.L_x_41) ;  /* 0x0000012000017945 */ /* 0x000fe20003800000 */
[----:B-1----:R-:W-:Y:S02]  /*51c0*/  IADD3 R27, P4, R16, 0x8, RZ ;  /* 0x00000008101b7810 */ /* 0x002fe40007f9e0ff */
[----:B------:R-:W-:Y:S02]  /*51d0*/  F2FP.F16.E4M3.UNPACK_B R25, R25 ;  /* 0x00000019ff19723e */ /* 0x000fe400020006ff */
[----:B------:R-:W-:Y:S01]  /*51e0*/  ISETP.LT.OR P0, PT, R6, 0x9, !P0 ;  /* 0x000000090600780c */ /* 0x000fe20004701670 */
[----:B------:R-:W-:Y:S02]  /*51f0*/  IMAD.X R16, RZ, RZ, R17, P4 ;  /* 0x000000ffff107224 */ /* 0x000fe400020e0611 */
[----:B------:R-:W-:Y:S02]  /*5200*/  HADD2.F32 R25, -RZ, R25.H0_H0 ;  /* 0x20000019ff197230 */ /* 0x000fe40000004100 */
[----:B------:R-:W-:-:S02]  /*5210*/  IMAD R16, R16, UR14, RZ ;  /* 0x0000000e10107c24 */ /* 0x000fc4000f8e02ff */
[----:B------:R-:W-:-:S04]  /*5220*/  IMAD.WIDE.U32 R22, R27, UR14, R22 ;  /* 0x0000000e1b167c25 */ /* 0x000fc8000f8e0016 */
[----:B------:R-:W-:Y:S01]  /*5230*/  FMUL R25, R25, R10 ;  /* 0x0000000a19197220 */ /* 0x000fe20000400000 */
[----:B------:R-:W-:-:S03]  /*5240*/  IMAD R27, R27, UR15, R16 ;  /* 0x0000000f1b1b7c24 */ /* 0x000fc6000f8e0210 */
[----:B------:R-:W-:Y:S01]  /*5250*/  FFMA R25, R200, R11, R25 ;  /* 0x0000000bc8197223 */ /* 0x000fe20000000019 */
[----:B------:R-:W-:Y:S02]  /*5260*/  IADD3 R16, P4, R22, UR18, RZ ;  /* 0x0000001216107c10 */ /* 0x000fe4000ff9e0ff */
[----:B------:R-:W-:Y:S02]  /*5270*/  PRMT R22, RZ, 0x7610, R22 ;  /* 0x00007610ff167816 */ /* 0x000fe40000000016 */
[----:B------:R-:W-:Y:S02]  /*5280*/  F2FP.SATFINITE.E4M3.F32.PACK_AB_MERGE_C R25, RZ, R25, RZ ;  /* 0x00000019ff19723e */ /* 0x000fe400048070ff */
[----:B------:R-:W-:-:S03]  /*5290*/  IADD3.X R17, R23, UR19, R27, P4, !PT ;  /* 0x0000001317117c10 */ /* 0x000fc6000a7fe41b */
[----:B------:R1:W-:Y:S01]  /*52a0*/  @!P2 STG.E.U8 desc[UR24][R18.64+0x1], R25 ;  /* 0x000001191200a986 */ /* 0x0003e2000c101118 */
[----:B------:R-:W-:Y:S05]  /*52b0*/  @P0 BRA `(.L_x_42) ;  /* 0x0000000000040947 */ /* 0x000fea0003800000 */
[----:B------:R3:W5:Y:S02]  /*52c0*/  LDG.E.U8 R22, desc[UR24][R16.64] ;  /* 0x0000001810167981 */ /* 0x000764000c1e1100 */
.L_x_42:
[----:B------:R-:W-:Y:S05]  /*52d0*/  BSYNC B1 ;  /* 0x0000000000017941 */ /* 0x000fea0003800000 */
.L_x_41:
[----:B-----5:R-:W-:Y:S01]  /*52e0*/  LOP3.LUT R22, R22, 0xff, RZ, 0xc0, !PT ;  /* 0x000000ff16167812 */ /* 0x020fe200078ec0ff */
[----:B------:R-:W-:Y:S01]  /*52f0*/  BSSY B1, `(.L_x_43) ;  /* 0x000000b000017945 */ /* 0x000fe20003800000 */
[----:B------:R-:W-:Y:S02]  /*5300*/  ISETP.LT.OR P1, PT, R6, 0x9, !P1 ;  /* 0x000000090600780c */ /* 0x000fe40004f21670 */
[----:B------:R-:W-:-:S05]  /*5310*/  F2FP.F16.E4M3.UNPACK_B R22, R22 ;  /* 0x00000016ff16723e */ /* 0x000fca00020006ff */
[----:B------:R-:W-:-:S05]  /*5320*/  HADD2.F32 R23, -RZ, R22.H0_H0 ;  /* 0x20000016ff177230 */ /* 0x000fca0000004100 */
[----:B------:R-:W-:-:S04]  /*5330*/  FMUL R22, R23, R10 ;  /* 0x0000000a17167220 */ /* 0x000fc80000400000 */
[----:B------:R-:W-:-:S05]  /*5340*/  FFMA R22, R195, R11, R22 ;  /* 0x0000000bc3167223 */ /* 0x000fca0000000016 */
[----:B------:R-:W-:Y:S02]  /*5350*/  F2FP.SATFINITE.E4M3.F32.PACK_AB_MERGE_C R23, RZ, R22, RZ ;  /* 0x00000016ff17723e */ /* 0x000fe400048070ff */
[----:B------:R-:W-:-:S03]  /*5360*/  PRMT R22, RZ, 0x7610, R22 ;  /* 0x00007610ff167816 */ /* 0x000fc60000000016 */
[----:B------:R4:W-:Y:S01]  /*5370*/  @!P0 STG.E.U8 desc[UR24][R20.64], R23 ;  /* 0x0000001714008986 */ /* 0x0009e2000c101118 */
[----:B------:R-:W-:Y:S05]  /*5380*/  @P1 BRA `(.L_x_44) ;  /* 0x0000000000041947 */ /* 0x000fea0003800000 */
[----:B------:R0:W5:Y:S02]  /*5390*/  LDG.E.U8 R22, desc[UR24][R16.64+0x1] ;  /* 0x0000011810167981 */ /* 0x000164000c1e1100 */
.L_x_44:
[----:B------:R-:W-:Y:S05]  /*53a0*/  BSYNC B1 ;  /* 0x0000000000017941 */ /* 0x000fea0003800000 */
.L_x_43:
[----:B-----5:R-:W-:Y:S01]  /*53b0*/  LOP3.LUT R22, R22, 0xff, RZ, 0xc0, !PT ;  /* 0x000000ff16167812 */ /* 0x020fe200078ec0ff */
[----:B------:R-:W-:Y:S01]  /*53c0*/  BSSY B1, `(.L_x_45) ;  /* 0x000000c000017945 */ /* 0x000fe20003800000 */
[----:B------:R-:W-:Y:S02]  /*53d0*/  ISETP.GE.AND P0, PT, R24, 0x9, PT ;  /* 0x000000091800780c */ /* 0x000fe40003f06270 */
[----:B------:R-:W-:Y:S02]  /*53e0*/  F2FP.F16.E4M3.UNPACK_B R22, R22 ;  /* 0x00000016ff16723e */ /* 0x000fe400020006ff */
[----:B------:R-:W-:-:S03]  /*53f0*/  ISETP.LT.OR P2, PT, R6, 0x1, !P0 ;  /* 0x000000010600780c */ /* 0x000fc60004741670 */
[----:B----4-:R-:W-:Y:S01]  /*5400*/  HADD2.F32 R23, -RZ, R22.H0_H0 ;  /* 0x20000016ff177230 */ /* 0x010fe20000004100 */
[----:B------:R-:W-:-:S04]  /*5410*/  PRMT R22, RZ, 0x7610, R22 ;  /* 0x00007610ff167816 */ /* 0x000fc80000000016 */
[----:B------:R-:W-:-:S04]  /*5420*/  FMUL R23, R23, R10 ;  /* 0x0000000a17177220 */ /* 0x000fc80000400000 */
[----:B------:R-:W-:-:S05]  /*5430*/  FFMA R23, R198, R11, R23 ;  /* 0x0000000bc6177223 */ /* 0x000fca0000000017 */
[----:B------:R-:W-:-:S05]  /*5440*/  F2FP.SATFINITE.E4M3.F32.PACK_AB_MERGE_C R23, RZ, R23, RZ ;  /* 0x00000017ff17723e */ /* 0x000fca00048070ff */
[----:B------:R4:W-:Y:S01]  /*5450*/  @!P1 STG.E.U8 desc[UR24][R20.64+0x1], R23 ;  /* 0x0000011714009986 */ /* 0x0009e2000c101118 */
[----:B------:R-:W-:Y:S05]  /*5460*/  @P2 BRA `(.L_x_46) ;  /* 0x0000000000042947 */ /* 0x000fea0003800000 */
[----:B------:R0:W5:Y:S02]  /*5470*/  LDG.E.U8 R22, desc[UR24][R4.64+0x8] ;  /* 0x0000081804167981 */ /* 0x000164000c1e1100 */
.L_x_46:
[----:B------:R-:W-:Y:S05]  /*5480*/  BSYNC B1 ;  /* 0x0000000000017941 */ /* 0x000fea0003800000 */
.L_x_45:
[----:B-----5:R-:W-:Y:S01]  /*5490*/  LOP3.LUT R22, R22, 0xff, RZ, 0xc0, !PT ;  /* 0x000000ff16167812 */ /* 0x020fe200078ec0ff */
[----:B------:R-:W-:Y:S01]  /*54a0*/  BSSY B1, `(.L_x_47) ;  /* 0x000000c000017945 */ /* 0x000fe20003800000 */
[----:B------:R-:W-:Y:S02]  /*54b0*/  ISETP.GE.AND P1, PT, R24, 0xa, PT ;  /* 0x0000000a1800780c */ /* 0x000fe40003f26270 */
[----:B------:R-:W-:Y:S02]  /*54c0*/  F2FP.F16.E4M3.UNPACK_B R22, R22 ;  /* 0x00000016ff16723e */ /* 0x000fe400020006ff */
[----:B------:R-:W-:-:S03]  /*54d0*/  ISETP.LT.OR P4, PT, R6, 0x1, !P1 ;  /* 0x000000010600780c */ /* 0x000fc60004f81670 */
[----:B----4-:R-:W-:-:S05]  /*54e0*/  HADD2.F32 R23, -RZ, R22.H0_H0 ;  /* 0x20000016ff177230 */ /* 0x010fca0000004100 */
[----:B------:R-:W-:-:S04]  /*54f0*/  FMUL R22, R23, R10 ;  /* 0x0000000a17167220 */ /* 0x000fc80000400000 */
[----:B------:R-:W-:-:S05]  /*5500*/  FFMA R22, R191, R11, R22 ;  /* 0x0000000bbf167223 */ /* 0x000fca0000000016 */
[----:B------:R-:W-:Y:S02]  /*5510*/  F2FP.SATFINITE.E4M3.F32.PACK_AB_MERGE_C R23, RZ, R22, RZ ;  /* 0x00000016ff17723e */ /* 0x000fe400048070ff */
[----:B------:R-:W-:-:S03]  /*5520*/  PRMT R22, RZ, 0x7610, R22 ;  /* 0x00007610ff167816 */ /* 0x000fc60000000016 */
[----:B------:R4:W-:Y:S01]  /*5530*/  @!P2 STG.E.U8 desc[UR24][R18.64+0x8], R23 ;  /* 0x000008171200a986 */ /* 0x0009e2000c101118 */
[----:B------:R-:W-:Y:S05]  /*5540*/  @P4 BRA `(.L_x_48) ;  /* 0x0000000000044947 */ /* 0x000fea0003800000 */
[----:B------:R0:W5:Y:S02]  /*5550*/  LDG.E.U8 R22, desc[UR24][R4.64+0x9] ;  /* 0x0000091804167981 */ /* 0x000164000c1e1100 */
.L_x_48:
[----:B------:R-:W-:Y:S05]  /*5560*/  BSYNC B1 ;  /* 0x0000000000017941 */ /* 0x000fea0003800000 */
.L_x_47:
[----:B-----5:R-:W-:Y:S01]  /*5570*/  LOP3.LUT R22, R22, 0xff, RZ, 0xc0, !PT ;  /* 0x000000ff16167812 */ /* 0x020fe200078ec0ff */
[----:B------:R-:W-:Y:S01]  /*5580*/  BSSY B1, `(.L_x_49) ;  /* 0x000000b000017945 */ /* 0x000fe20003800000 */
[----:B------:R-:W-:Y:S02]  /*5590*/  ISETP.LT.OR P0, PT, R6, 0x9, !P0 ;  /* 0x000000090600780c */ /* 0x000fe40004701670 */
[----:B------:R-:W-:-:S05]  /*55a0*/  F2FP.F16.E4M3.UNPACK_B R22, R22 ;  /* 0x00000016ff16723e */ /* 0x000fca00020006ff */
        /* <DEDUP_REMOVED lines=8> */
.L_x_50:
[----:B------:R-:W-:Y:S05]  /*5630*/  BSYNC B1 ;  /* 0x0000000000017941 */ /* 0x000fea0003800000 */
.L_x_49:
[----:B-----5:R-:W-:Y:S01]  /*5640*/  LOP3.LUT R22, R22, 0xff, RZ, 0xc0, !PT ;  /* 0x000000ff16167812 */ /* 0x020fe200078ec0ff */
[----:B------:R-:W-:Y:S01]  /*5650*/  BSSY B1, `(.L_x_51) ;  /* 0x000000b000017945 */ /* 0x000fe20003800000 */
[----:B------:R-:W-:Y:S02]  /*5660*/  ISETP.LT.OR P1, PT, R6, 0x9, !P1 ;  /* 0x000000090600780c */ /* 0x000fe40004f21670 */
[----:B------:R-:W-:-:S05]  /*5670*/  F2FP.F16.E4M3.UNPACK_B R22, R22 ;  /* 0x00000016ff16723e */ /* 0x000fca00020006ff */
        /* <DEDUP_REMOVED lines=8> */
.L_x_52:
[----:B------:R-:W-:Y:S05]  /*5700*/  BSYNC B1 ;  /* 0x0000000000017941 */ /* 0x000fea0003800000 */
.L_x_51:
        /* <DEDUP_REMOVED lines=13> */
.L_x_54:
[----:B------:R-:W-:Y:S05]  /*57e0*/  BSYNC B1 ;  /* 0x0000000000017941 */ /* 0x000fea0003800000 */
.L_x_53:
        /* <DEDUP_REMOVED lines=13> */
.L_x_56:
[----:B------:R-:W-:Y:S05]  /*58c0*/  BSYNC B1 ;  /* 0x0000000000017941 */ /* 0x000fea0003800000 */
.L_x_55:
        /* <DEDUP_REMOVED lines=12> */
.L_x_58:
[----:B------:R-:W-:Y:S05]  /*5990*/  BSYNC B1 ;  /* 0x0000000000017941 */ /* 0x000fea0003800000 */
.L_x_57:
        /* <DEDUP_REMOVED lines=12> */
.L_x_60:
[----:B------:R-:W-:Y:S05]  /*5a60*/  BSYNC B1 ;  /* 0x0000000000017941 */ /* 0x000fea0003800000 */
.L_x_59:
        /* <DEDUP_REMOVED lines=13> */
.L_x_62:
[----:B------:R-:W-:Y:S05]  /*5b40*/  BSYNC B1 ;  /* 0x0000000000017941 */ /* 0x000fea0003800000 */
.L_x_61:
        /* <DEDUP_REMOVED lines=13> */
.L_x_64:
[----:B------:R-:W-:Y:S05]  /*5c20*/  BSYNC B1 ;  /* 0x0000000000017941 */ /* 0x000fea0003800000 */
.L_x_63:
        /* <DEDUP_REMOVED lines=12> */
.L_x_66:
[----:B------:R-:W-:Y:S05]  /*5cf0*/  BSYNC B1 ;  /* 0x0000000000017941 */ /* 0x000fea0003800000 */
.L_x_65:
        /* <DEDUP_REMOVED lines=12> */
.L_x_68:
[----:B------:R-:W-:Y:S05]  /*5dc0*/  BSYNC B1 ;  /* 0x0000000000017941 */ /* 0x000fea0003800000 */
.L_x_67:
        /* <DEDUP_REMOVED lines=13> */
.L_x_70:
[----:B------:R-:W-:Y:S05]  /*5ea0*/  BSYNC B1 ;  /* 0x0000000000017941 */ /* 0x000fea0003800000 */
.L_x_69:
        /* <DEDUP_REMOVED lines=13> */
.L_x_72:
[----:B------:R-:W-:Y:S05]  /*5f80*/  BSYNC B1 ;  /* 0x0000000000017941 */ /* 0x000fea0003800000 */
.L_x_71:
        /* <DEDUP_REMOVED lines=12> */
.L_x_74:
[----:B------:R-:W-:Y:S05]  /*6050*/  BSYNC B1 ;  /* 0x0000000000017941 */ /* 0x000fea0003800000 */
.L_x_73:
        /* <DEDUP_REMOVED lines=12> */
.L_x_76:
[----:B------:R-:W-:Y:S05]  /*6120*/  BSYNC B1 ;  /* 0x0000000000017941 */ /* 0x000fea0003800000 */
.L_x_75:
        /* <DEDUP_REMOVED lines=13> */
.L_x_78:
[----:B------:R-:W-:Y:S05]  /*6200*/  BSYNC B1 ;  /* 0x0000000000017941 */ /* 0x000fea0003800000 */
.L_x_77:
        /* <DEDUP_REMOVED lines=13> */
.L_x_80:
[----:B------:R-:W-:Y:S05]  /*62e0*/  BSYNC B1 ;  /* 0x0000000000017941 */ /* 0x000fea0003800000 */
.L_x_79:
        /* <DEDUP_REMOVED lines=12> */
.L_x_82:
[----:B------:R-:W-:Y:S05]  /*63b0*/  BSYNC B1 ;  /* 0x0000000000017941 */ /* 0x000fea0003800000 */
.L_x_81:
        /* <DEDUP_REMOVED lines=12> */
.L_x_84:
[----:B------:R-:W-:Y:S05]  /*6480*/  BSYNC B1 ;  /* 0x0000000000017941 */ /* 0x000fea0003800000 */
.L_x_83:
        /* <DEDUP_REMOVED lines=13> */
.L_x_86:
[----:B------:R-:W-:Y:S05]  /*6560*/  BSYNC B1 ;  /* 0x0000000000017941 */ /* 0x000fea0003800000 */
.L_x_85:
        /* <DEDUP_REMOVED lines=13> */
.L_x_88:
[----:B------:R-:W-:Y:S05]  /*6640*/  BSYNC B1 ;  /* 0x0000000000017941 */ /* 0x000fea0003800000 */
.L_x_87:
        /* <DEDUP_REMOVED lines=12> */
.L_x_90:
[----:B------:R-:W-:Y:S05]  /*6710*/  BSYNC B1 ;  /* 0x0000000000017941 */ /* 0x000fea0003800000 */
.L_x_89:
        /* <DEDUP_REMOVED lines=12> */
.L_x_92:
[----:B------:R-:W-:Y:S05]  /*67e0*/  BSYNC B1 ;  /* 0x0000000000017941 */ /* 0x000fea0003800000 */
.L_x_91:
        /* <DEDUP_REMOVED lines=13> */
.L_x_94:
[----:B------:R-:W-:Y:S05]  /*68c0*/  BSYNC B1 ;  /* 0x0000000000017941 */ /* 0x000fea0003800000 */
.L_x_93:
        /* <DEDUP_REMOVED lines=13> */
.L_x_96:
[----:B------:R-:W-:Y:S05]  /*69a0*/  BSYNC B1 ;  /* 0x0000000000017941 */ /* 0x000fea0003800000 */
.L_x_95:
        /* <DEDUP_REMOVED lines=12> */
.L_x_98:
[----:B------:R-:W-:Y:S05]  /*6a70*/  BSYNC B1 ;  /* 0x0000000000017941 */ /* 0x000fea0003800000 */
.L_x_97:
        /* <DEDUP_REMOVED lines=12> */
.L_x_100:
[----:B------:R-:W-:Y:S05]  /*6b40*/  BSYNC B1 ;  /* 0x0000000000017941 */ /* 0x000fea0003800000 */
.L_x_99:
        /* <DEDUP_REMOVED lines=13> */
.L_x_102:
[----:B------:R-:W-:Y:S05]  /*6c20*/  BSYNC B1 ;  /* 0x0000000000017941 */ /* 0x000fea0003800000 */
.L_x_101:
        /* <DEDUP_REMOVED lines=13> */
.L_x_104:
[----:B------:R-:W-:Y:S05]  /*6d00*/  BSYNC B1 ;  /* 0x0000000000017941 */ /* 0x000fea0003800000 */
.L_x_103:
        /* <DEDUP_REMOVED lines=12> */
.L_x_106:
[----:B------:R-:W-:Y:S05]  /*6dd0*/  BSYNC B1 ;  /* 0x0000000000017941 */ /* 0x000fea0003800000 */
.L_x_105:
        /* <DEDUP_REMOVED lines=12> */
.L_x_108:
[----:B------:R-:W-:Y:S05]  /*6ea0*/  BSYNC B1 ;  /* 0x0000000000017941 */ /* 0x000fea0003800000 */
.L_x_107:
        /* <DEDUP_REMOVED lines=13> */
.L_x_110:
[----:B------:R-:W-:Y:S05]  /*6f80*/  BSYNC B1 ;  /* 0x0000000000017941 */ /* 0x000fea0003800000 */
.L_x_109:
        /* <DEDUP_REMOVED lines=13> */
.L_x_112:
[----:B------:R-:W-:Y:S05]  /*7060*/  BSYNC B1 ;  /* 0x0000000000017941 */ /* 0x000fea0003800000 */
.L_x_111:
        /* <DEDUP_REMOVED lines=12> */
.L_x_114:
[----:B------:R-:W-:Y:S05]  /*7130*/  BSYNC B1 ;  /* 0x0000000000017941 */ /* 0x000fea0003800000 */
.L_x_113:
        /* <DEDUP_REMOVED lines=12> */
.L_x_116:
[----:B------:R-:W-:Y:S05]  /*7200*/  BSYNC B1 ;  /* 0x0000000000017941 */ /* 0x000fea0003800000 */
.L_x_115:
        /* <DEDUP_REMOVED lines=13> */
.L_x_118:
[----:B------:R-:W-:Y:S05]  /*72e0*/  BSYNC B1 ;  /* 0x0000000000017941 */ /* 0x000fea0003800000 */
.L_x_117:
        /* <DEDUP_REMOVED lines=13> */
.L_x_120:
[----:B------:R-:W-:Y:S05]  /*73c0*/  BSYNC B1 ;  /* 0x0000000000017941 */ /* 0x000fea0003800000 */
.L_x_119:
        /* <DEDUP_REMOVED lines=12> */
.L_x_122:
[----:B------:R-:W-:Y:S05]  /*7490*/  BSYNC B1 ;  /* 0x0000000000017941 */ /* 0x000fea0003800000 */
.L_x_121:
        /* <DEDUP_REMOVED lines=12> */
.L_x_124:
[----:B------:R-:W-:Y:S05]  /*7560*/  BSYNC B1 ;  /* 0x0000000000017941 */ /* 0x000fea0003800000 */
.L_x_123:
        /* <DEDUP_REMOVED lines=13> */
.L_x_126:
[----:B------:R-:W-:Y:S05]  /*7640*/  BSYNC B1 ;  /* 0x0000000000017941 */ /* 0x000fea0003800000 */
.L_x_125:
        /* <DEDUP_REMOVED lines=13> */
.L_x_128:
[----:B------:R-:W-:Y:S05]  /*7720*/  BSYNC B1 ;  /* 0x0000000000017941 */ /* 0x000fea0003800000 */
.L_x_127:
        /* <DEDUP_REMOVED lines=12> */
.L_x_130:
[----:B------:R-:W-:Y:S05]  /*77f0*/  BSYNC B1 ;  /* 0x0000000000017941 */ /* 0x000fea0003800000 */
.L_x_129:
        /* <DEDUP_REMOVED lines=12> */
.L_x_132:
[----:B------:R-:W-:Y:S05]  /*78c0*/  BSYNC B1 ;  /* 0x0000000000017941 */ /* 0x000fea0003800000 */
.L_x_131:
        /* <DEDUP_REMOVED lines=13> */
.L_x_134:
[----:B------:R-:W-:Y:S05]  /*79a0*/  BSYNC B1 ;  /* 0x0000000000017941 */ /* 0x000fea0003800000 */
.L_x_133:
        /* <DEDUP_REMOVED lines=13> */
.L_x_136:
[----:B------:R-:W-:Y:S05]  /*7a80*/  BSYNC B1 ;  /* 0x0000000000017941 */ /* 0x000fea0003800000 */
.L_x_135:
        /* <DEDUP_REMOVED lines=12> */
.L_x_138:
[----:B------:R-:W-:Y:S05]  /*7b50*/  BSYNC B1 ;  /* 0x0000000000017941 */ /* 0x000fea0003800000 */
.L_x_137:
        /* <DEDUP_REMOVED lines=12> */
.L_x_140:
[----:B------:R-:W-:Y:S05]  /*7c20*/  BSYNC B1 ;  /* 0x0000000000017941 */ /* 0x000fea0003800000 */
.L_x_139:
        /* <DEDUP_REMOVED lines=13> */
.L_x_142:
[----:B------:R-:W-:Y:S05]  /*7d00*/  BSYNC B1 ;  /* 0x0000000000017941 */ /* 0x000fea0003800000 */
.L_x_141:
        /* <DEDUP_REMOVED lines=13> */
.L_x_144:
[----:B------:R-:W-:Y:S05]  /*7de0*/  BSYNC B1 ;  /* 0x0000000000017941 */ /* 0x000fea0003800000 */
.L_x_143:
        /* <DEDUP_REMOVED lines=12> */
.L_x_146:
[----:B------:R-:W-:Y:S05]  /*7eb0*/  BSYNC B1 ;  /* 0x0000000000017941 */ /* 0x000fea0003800000 */
.L_x_145:
        /* <DEDUP_REMOVED lines=12> */
.L_x_148:
[----:B------:R-:W-:Y:S05]  /*7f80*/  BSYNC B1 ;  /* 0x0000000000017941 */ /* 0x000fea0003800000 */
.L_x_147:
        /* <DEDUP_REMOVED lines=13> */
.L_x_150:
[----:B------:R-:W-:Y:S05]  /*8060*/  BSYNC B1 ;  /* 0x0000000000017941 */ /* 0x000fea0003800000 */
.L_x_149:
        /* <DEDUP_REMOVED lines=13> */
.L_x_152:
[----:B------:R-:W-:Y:S05]  /*8140*/  BSYNC B1 ;  /* 0x0000000000017941 */ /* 0x000fea0003800000 */
.L_x_151:
        /* <DEDUP_REMOVED lines=12> */
.L_x_154:
[----:B------:R-:W-:Y:S05]  /*8210*/  BSYNC B1 ;  /* 0x0000000000017941 */ /* 0x000fea0003800000 */
.L_x_153:
        /* <DEDUP_REMOVED lines=12> */
.L_x_156:
[----:B------:R-:W-:Y:S05]  /*82e0*/  BSYNC B1 ;  /* 0x0000000000017941 */ /* 0x000fea0003800000 */
.L_x_155:
        /* <DEDUP_REMOVED lines=13> */
.L_x_158:
[----:B------:R-:W-:Y:S05]  /*83c0*/  BSYNC B1 ;  /* 0x0000000000017941 */ /* 0x000fea0003800000 */
.L_x_157:
        /* <DEDUP_REMOVED lines=13> */
.L_x_160:
[----:B------:R-:W-:Y:S05]  /*84a0*/  BSYNC B1 ;  /* 0x0000000000017941 */ /* 0x000fea0003800000 */
.L_x_159:
        /* <DEDUP_REMOVED lines=12> */
.L_x_162:
[----:B------:R-:W-:Y:S05]  /*8570*/  BSYNC B1 ;  /* 0x0000000000017941 */ /* 0x000fea0003800000 */
.L_x_161:
        /* <DEDUP_REMOVED lines=12> */
.L_x_164:
[----:B------:R-:W-:Y:S05]  /*8640*/  BSYNC B1 ;  /* 0x0000000000017941 */ /* 0x000fea0003800000 */
.L_x_163:
        /* <DEDUP_REMOVED lines=13> */
.L_x_166:
[----:B------:R-:W-:Y:S05]  /*8720*/  BSYNC B1 ;  /* 0x0000000000017941 */ /* 0x000fea0003800000 */
.L_x_165:
        /* <DEDUP_REMOVED lines=13> */
.L_x_168:
[----:B------:R-:W-:Y:S05]  /*8800*/  BSYNC B1 ;  /* 0x0000000000017941 */ /* 0x000fea0003800000 */
.L_x_167:
        /* <DEDUP_REMOVED lines=12> */
.L_x_170:
[----:B------:R-:W-:Y:S05]  /*88d0*/  BSYNC B1 ;  /* 0x0000000000017941 */ /* 0x000fea0003800000 */
.L_x_169:
        /* <DEDUP_REMOVED lines=12> */
.L_x_172:
[----:B------:R-:W-:Y:S05]  /*89a0*/  BSYNC B1 ;  /* 0x0000000000017941 */ /* 0x000fea0003800000 */
.L_x_171:
        /* <DEDUP_REMOVED lines=13> */
.L_x_174:
[----:B------:R-:W-:Y:S05]  /*8a80*/  BSYNC B1 ;  /* 0x0000000000017941 */ /* 0x000fea0003800000 */
.L_x_173:
        /* <DEDUP_REMOVED lines=13> */
.L_x_176:
[----:B------:R-:W-:Y:S05]  /*8b60*/  BSYNC B1 ;  /* 0x0000000000017941 */ /* 0x000fea0003800000 */
.L_x_175:
        /* <DEDUP_REMOVED lines=12> */
.L_x_178:
[----:B------:R-:W-:Y:S05]  /*8c30*/  BSYNC B1 ;  /* 0x0000000000017941 */ /* 0x000fea0003800000 */
.L_x_177:
        /* <DEDUP_REMOVED lines=12> */
.L_x_180:
[----:B------:R-:W-:Y:S05]  /*8d00*/  BSYNC B1 ;  /* 0x0000000000017941 */ /* 0x000fea0003800000 */
.L_x_179:
        /* <DEDUP_REMOVED lines=13> */
.L_x_182:
[----:B------:R-:W-:Y:S05]  /*8de0*/  BSYNC B1 ;  /* 0x0000000000017941 */ /* 0x000fea0003800000 */
.L_x_181:
        /* <DEDUP_REMOVED lines=13> */
.L_x_184:
[----:B------:R-:W-:Y:S05]  /*8ec0*/  BSYNC B1 ;  /* 0x0000000000017941 */ /* 0x000fea0003800000 */
.L_x_183:
        /* <DEDUP_REMOVED lines=12> */
.L_x_186:
[----:B------:R-:W-:Y:S05]  /*8f90*/  BSYNC B1 ;  /* 0x0000000000017941 */ /* 0x000fea0003800000 */
.L_x_185:
        /* <DEDUP_REMOVED lines=12> */
.L_x_188:
[----:B------:R-:W-:Y:S05]  /*9060*/  BSYNC B1 ;  /* 0x0000000000017941 */ /* 0x000fea0003800000 */
.L_x_187:
        /* <DEDUP_REMOVED lines=13> */
.L_x_190:
[----:B------:R-:W-:Y:S05]  /*9140*/  BSYNC B1 ;  /* 0x0000000000017941 */ /* 0x000fea0003800000 */
.L_x_189:
        /* <DEDUP_REMOVED lines=13> */
.L_x_192:
[----:B------:R-:W-:Y:S05]  /*9220*/  BSYNC B1 ;  /* 0x0000000000017941 */ /* 0x000fea0003800000 */
.L_x_191:
        /* <DEDUP_REMOVED lines=12> */
.L_x_194:
[----:B------:R-:W-:Y:S05]  /*92f0*/  BSYNC B1 ;  /* 0x0000000000017941 */ /* 0x000fea0003800000 */
.L_x_193:
        /* <DEDUP_REMOVED lines=12> */
.L_x_196:
[----:B------:R-:W-:Y:S05]  /*93c0*/  BSYNC B1 ;  /* 0x0000000000017941 */ /* 0x000fea0003800000 */
.L_x_195:
        /* <DEDUP_REMOVED lines=13> */
.L_x_198:
[----:B------:R-:W-:Y:S05]  /*94a0*/  BSYNC B1 ;  /* 0x0000000000017941 */ /* 0x000fea0003800000 */
.L_x_197:
        /* <DEDUP_REMOVED lines=13> */
.L_x_200:
[----:B------:R-:W-:Y:S05]  /*9580*/  BSYNC B1 ;  /* 0x0000000000017941 */ /* 0x000fea0003800000 */
.L_x_199:
        /* <DEDUP_REMOVED lines=12> */
.L_x_202:
[----:B------:R-:W-:Y:S05]  /*9650*/  BSYNC B1 ;  /* 0x0000000000017941 */ /* 0x000fea0003800000 */
.L_x_201:
        /* <DEDUP_REMOVED lines=12> */
.L_x_204:
[----:B------:R-:W-:Y:S05]  /*9720*/  BSYNC B1 ;  /* 0x0000000000017941 */ /* 0x000fea0003800000 */
.L_x_203:
        /* <DEDUP_REMOVED lines=13> */
.L_x_206:
[----:B------:R-:W-:Y:S05]  /*9800*/  BSYNC B1 ;  /* 0x0000000000017941 */ /* 0x000fea0003800000 */
.L_x_205:
        /* <DEDUP_REMOVED lines=13> */
.L_x_208:
[----:B------:R-:W-:Y:S05]  /*98e0*/  BSYNC B1 ;  /* 0x0000000000017941 */ /* 0x000fea0003800000 */
.L_x_207:
[----:B-----5:R-:W-:Y:S01]  /*98f0*/  LOP3.LUT R22, R22, 0xff, RZ, 0xc0, !PT ;  /* 0x000000ff16167812 */ /* 0x020fe200078ec0ff */
[----:B------:R-:W-:Y:S01]  /*9900*/  BSSY B1, `(.L_x_209) ;  /* 0x000000b000017945 */ /* 0x000fe20003800000 */
[----:B------:R-:W-:Y:S02]  /*9910*/  ISETP.LT.OR P0, PT, R6, 0x9, !P0 ;  /* 0x000000090600780c */ /* 0x000fe40004701670 */
[----:B------:R-:W-:Y:S02]  /*9920*/  F2FP.F16.E4M3.UNPACK_B R22, R22 ;  /* 0x00000016ff16723e */ /* 0x000fe400020006ff */
[----:B0-2---:R-:W-:-:S03]  /*9930*/  PRMT R4, RZ, 0x7610, R4 ;  /* 0x00007610ff047816 */ /* 0x005fc60000000004 */
[----:B------:R-:W-:-:S05]  /*9940*/  HADD2.F32 R5, -RZ, R22.H0_H0 ;  /* 0x20000016ff057230 */ /* 0x000fca0000004100 */
[----:B------:R-:W-:-:S04]  /*9950*/  FMUL R5, R5, R10 ;  /* 0x0000000a05057220 */ /* 0x000fc80000400000 */
[----:B------:R-:W-:-:S05]  /*9960*/  FFMA R5, R114, R11, R5 ;  /* 0x0000000b72057223 */ /* 0x000fca0000000005 */
[----:B------:R-:W-:-:S05]  /*9970*/  F2FP.SATFINITE.E4M3.F32.PACK_AB_MERGE_C R5, RZ, R5, RZ ;  /* 0x00000005ff05723e */ /* 0x000fca00048070ff */
[----:B------:R0:W-:Y:S01]  /*9980*/  @!P4 STG.E.U8 desc[UR24][R18.64+0xa9], R5 ;  /* 0x0000a9051200c986 */ /* 0x0001e2000c101118 */
[----:B------:R-:W-:Y:S05]  /*9990*/  @P0 BRA `(.L_x_210) ;  /* 0x0000000000040947 */ /* 0x000fea0003800000 */
[----:B------:R2:W5:Y:S02]  /*99a0*/  LDG.E.U8 R4, desc[UR24][R16.64+0xa8] ;  /* 0x0000a81810047981 */ /* 0x000564000c1e1100 */
.L_x_210:
[----:B------:R-:W-:Y:S05]  /*99b0*/  BSYNC B1 ;  /* 0x0000000000017941 */ /* 0x000fea0003800000 */
.L_x_209:
[----:B-----5:R-:W-:Y:S01]  /*99c0*/  LOP3.LUT R4, R4, 0xff, RZ, 0xc0, !PT ;  /* 0x000000ff04047812 */ /* 0x020fe200078ec0ff */
[----:B------:R-:W-:Y:S01]  /*99d0*/  BSSY B1, `(.L_x_211) ;  /* 0x000000b000017945 */ /* 0x000fe20003800000 */
[----:B------:R-:W-:Y:S02]  /*99e0*/  ISETP.LT.OR P1, PT, R6, 0x9, !P1 ;  /* 0x000000090600780c */ /* 0x000fe40004f21670 */
[----:B------:R-:W-:-:S05]  /*99f0*/  F2FP.F16.E4M3.UNPACK_B R4, R4 ;  /* 0x00000004ff04723e */ /* 0x000fca00020006ff */
[----:B0-----:R-:W-:-:S05]  /*9a00*/  HADD2.F32 R5, -RZ, R4.H0_H0 ;  /* 0x20000004ff057230 */ /* 0x001fca0000004100 */
[----:B------:R-:W-:-:S04]  /*9a10*/  FMUL R4, R5, R10 ;  /* 0x0000000a05047220 */ /* 0x000fc80000400000 */
[----:B------:R-:W-:-:S05]  /*9a20*/  FFMA R4, R113, R11, R4 ;  /* 0x0000000b71047223 */ /* 0x000fca0000000004 */
[----:B------:R-:W-:Y:S02]  /*9a30*/  F2FP.SATFINITE.E4M3.F32.PACK_AB_MERGE_C R5, RZ, R4, RZ ;  /* 0x00000004ff05723e */ /* 0x000fe400048070ff */
[----:B------:R-:W-:-:S03]  /*9a40*/  PRMT R4, RZ, 0x7610, R4 ;  /* 0x00007610ff047816 */ /* 0x000fc60000000004 */
[----:B------:R0:W-:Y:S01]  /*9a50*/  @!P0 STG.E.U8 desc[UR24][R20.64+0xa8], R5 ;  /* 0x0000a80514008986 */ /* 0x0001e2000c101118 */
[----:B------:R-:W-:Y:S05]  /*9a60*/  @P1 BRA `(.L_x_212) ;  /* 0x0000000000041947 */ /* 0x000fea0003800000 */
[----:B------:R0:W5:Y:S02]  /*9a70*/  LDG.E.U8 R4, desc[UR24][R16.64+0xa9] ;  /* 0x0000a91810047981 */ /* 0x000164000c1e1100 */
.L_x_212:
[----:B------:R-:W-:Y:S05]  /*9a80*/  BSYNC B1 ;  /* 0x0000000000017941 */ /* 0x000fea0003800000 */
.L_x_211:
[----:B------:R-:W-:Y:S05]  /*9a90*/  @P1 BRA `(.L_x_213) ;  /* 0x0000001800501947 */ /* 0x000fea0003800000 */
[----:B-----5:R-:W-:-:S04]  /*9aa0*/  LOP3.LUT R4, R4, 0xff, RZ, 0xc0, !PT ;  /* 0x000000ff04047812 */ /* 0x020fc800078ec0ff */
[----:B------:R-:W-:-:S05]  /*9ab0*/  F2FP.F16.E4M3.UNPACK_B R4, R4 ;  /* 0x00000004ff04723e */ /* 0x000fca00020006ff */
[----:B0-----:R-:W-:-:S05]  /*9ac0*/  HADD2.F32 R5, -RZ, R4.H0_H0 ;  /* 0x20000004ff057230 */ /* 0x001fca0000004100 */
[----:B------:R-:W-:-:S04]  /*9ad0*/  FMUL R5, R5, R10 ;  /* 0x0000000a05057220 */ /* 0x000fc80000400000 */
[----:B------:R-:W-:-:S05]  /*9ae0*/  FFMA R5, R116, R11, R5 ;  /* 0x0000000b74057223 */ /* 0x000fca0000000005 */
[----:B------:R-:W-:-:S05]  /*9af0*/  F2FP.SATFINITE.E4M3.F32.PACK_AB_MERGE_C R5, RZ, R5, RZ ;  /* 0x00000005ff05723e */ /* 0x000fca00048070ff */
[----:B------:R0:W-:Y:S01]  /*9b00*/  STG.E.U8 desc[UR24][R20.64+0xa9], R5 ;  /* 0x0000a90514007986 */ /* 0x0001e2000c101118 */
[----:B------:R-:W-:Y:S05]  /*9b10*/  BRA `(.L_x_213) ;  /* 0x0000001800307947 */ /* 0x000fea0003800000 */
.L_x_36:
[----:B------:R-:W-:Y:S01]  /*9b20*/  ISETP.GE.AND P0, PT, R24, 0x2, PT ;  /* 0x000000021800780c */ /* 0x000fe20003f06270 */
[-C--:B------:R-:W-:Y:S01]  /*9b30*/  FMUL R200, R200, R11.reuse ;  /* 0x0000000bc8c87220 */ /* 0x080fe20000400000 */
[----:B------:R-:W-:Y:S01]  /*9b40*/  ISETP.GE.AND P1, PT, R24, 0x1, PT ;  /* 0x000000011800780c */ /* 0x000fe20003f26270 */
[-C--:B------:R-:W-:Y:S01]  /*9b50*/  FMUL R197, R197, R11.reuse ;  /* 0x0000000bc5c57220 */ /* 0x080fe20000400000 */
[----:B------:R-:W-:Y:S01]  /*9b60*/  ISETP.LT.OR P4, PT, R6, 0x1, !P0 ;  /* 0x000000010600780c */ /* 0x000fe20004781670 */
[-C--:B------:R-:W-:Y:S01]  /*9b70*/  FMUL R198, R198, R11.reuse ;  /* 0x0000000bc6c67220 */ /* 0x080fe20000400000 */
[----:B------:R-:W-:Y:S01]  /*9b80*/  ISETP.LT.OR P2, PT, R6, 0x1, !P1 ;  /* 0x000000010600780c */ /* 0x000fe20004f41670 */
[-C--:B------:R-:W-:Y:S01]  /*9b90*/  FMUL R195, R195, R11.reuse ;  /* 0x0000000bc3c37220 */ /* 0x080fe20000400000 */
[----:B------:R-:W-:Y:S01]  /*9ba0*/  F2FP.SATFINITE.E4M3.F32.PACK_AB_MERGE_C R5, RZ, R200, RZ ;  /* 0x000000c8ff05723e */ /* 0x000fe200048070ff */
[----:B------:R-:W-:Y:S01]  /*9bb0*/  FMUL R191, R191, R11 ;  /* 0x0000000bbfbf7220 */ /* 0x000fe20000400000 */
[----:B------:R-:W-:Y:S01]  /*9bc0*/  F2FP.SATFINITE.E4M3.F32.PACK_AB_MERGE_C R197, RZ, R197, RZ ;  /* 0x000000c5ffc5723e */ /* 0x000fe200048070ff */
[-C--:B------:R-:W-:Y:S01]  /*9bd0*/  FMUL R196, R196, R11.reuse ;  /* 0x0000000bc4c47220 */ /* 0x080fe20000400000 */
[C---:B------:R-:W-:Y:S01]  /*9be0*/  ISETP.LT.OR P0, PT, R6.reuse, 0x9, !P0 ;  /* 0x000000090600780c */ /* 0x040fe20004701670 */
[-C--:B------:R-:W-:Y:S01]  /*9bf0*/  FMUL R193, R193, R11.reuse ;  /* 0x0000000bc1c17220 */ /* 0x080fe20000400000 */
[----:B------:R-:W-:Y:S01]  /*9c00*/  ISETP.LT.OR P1, PT, R6, 0x9, !P1 ;  /* 0x000000090600780c */ /* 0x000fe20004f21670 */
[----:B------:R-:W-:Y:S01]  /*9c10*/  FMUL R194, R194, R11 ;  /* 0x0000000bc2c27220 */ /* 0x000fe20000400000 */
[----:B------:R-:W-:Y:S01]  /*9c20*/  F2FP.SATFINITE.E4M3.F32.PACK_AB_MERGE_C R195, RZ, R195, RZ ;  /* 0x000000c3ffc3723e */ /* 0x000fe200048070ff */
[----:B------:R0:W-:Y:S01]  /*9c30*/  @!P4 STG.E.U8 desc[UR24][R18.64+0x1], R5 ;  /* 0x000001051200c986 */ /* 0x0001e2000c101118 */
[C---:B------:R-:W-:Y:S01]  /*9c40*/  ISETP.GE.AND P4, PT, R24.reuse, 0x9, PT ;  /* 0x000000091800780c */ /* 0x040fe20003f86270 */
[----:B------:R-:W-:Y:S01]  /*9c50*/  FMUL R187, R187, R11 ;  /* 0x0000000bbbbb7220 */ /* 0x000fe20000400000 */
[----:B------:R-:W-:Y:S01]  /*9c60*/  F2FP.SATFINITE.E4M3.F32.PACK_AB_MERGE_C R191, RZ, R191, RZ ;  /* 0x000000bfffbf723e */ /* 0x000fe200048070ff */
[----:B------:R-:W-:Y:S01]  /*9c70*/  @!P2 STG.E.U8 desc[UR24][R18.64], R197 ;  /* 0x000000c51200a986 */ /* 0x000fe2000c101118 */
[----:B------:R-:W-:Y:S01]  /*9c80*/  ISETP.GE.AND P2, PT, R24, 0xa, PT ;  /* 0x0000000a1800780c */ /* 0x000fe20003f46270 */
[-C--:B------:R-:W-:Y:S01]  /*9c90*/  FMUL R192, R192, R11.reuse ;  /* 0x0000000bc0c07220 */ /* 0x080fe20000400000 */
[C---:B------:R-:W-:Y:S01]  /*9ca0*/  ISETP.LT.OR P5, PT, R6.reuse, 0x1, !P4 ;  /* 0x000000010600780c */ /* 0x040fe200067a1670 */
[-C--:B------:R-:W-:Y:S01]  /*9cb0*/  FMUL R189, R189, R11.reuse ;  /* 0x0000000bbdbd7220 */ /* 0x080fe20000400000 */
[C---:B------:R-:W-:Y:S01]  /*9cc0*/  ISETP.LT.OR P6, PT, R6.reuse, 0x1, !P2 ;  /* 0x000000010600780c */ /* 0x040fe200057c1670 */
[----:B------:R-:W-:Y:S01]  /*9cd0*/  @!P1 STG.E.U8 desc[UR24][R20.64], R195 ;  /* 0x000000c314009986 */ /* 0x000fe2000c101118 */
[----:B------:R-:W-:Y:S01]  /*9ce0*/  ISETP.LT.OR P4, PT, R6, 0x9, !P4 ;  /* 0x000000090600780c */ /* 0x000fe20006781670 */
[-C--:B------:R-:W-:Y:S01]  /*9cf0*/  FMUL R190, R190, R11.reuse ;  /* 0x0000000bbebe7220 */ /* 0x080fe20000400000 */
[----:B0-----:R-:W-:Y:S01]  /*9d00*/  F2FP.SATFINITE.E4M3.F32.PACK_AB_MERGE_C R5, RZ, R198, RZ ;  /* 0x000000c6ff05723e */ /* 0x001fe200048070ff */
[-C--:B------:R-:W-:Y:S01]  /*9d10*/  FMUL R183, R183, R11.reuse ;  /* 0x0000000bb7b77220 */ /* 0x080fe20000400000 */
[----:B------:R-:W-:Y:S01]  /*9d20*/  F2FP.SATFINITE.E4M3.F32.PACK_AB_MERGE_C R17, RZ, R196, RZ ;  /* 0x000000c4ff11723e */ /* 0x000fe200048070ff */
[-C--:B------:R-:W-:Y:S01]  /*9d30*/  FMUL R188, R188, R11.reuse ;  /* 0x0000000bbcbc7220 */ /* 0x080fe20000400000 */
[----:B------:R-:W-:Y:S01]  /*9d40*/  ISETP.LT.OR P2, PT, R6, 0x9, !P2 ;  /* 0x000000090600780c */ /* 0x000fe20005741670 */
[----:B------:R0:W-:Y:S01]  /*9d50*/  @!P0 STG.E.U8 desc[UR24][R20.64+0x1], R5 ;  /* 0x0000010514008986 */ /* 0x0001e2000c101118 */
[C---:B------:R-:W-:Y:S01]  /*9d60*/  ISETP.GE.AND P0, PT, R24.reuse, 0x11, PT ;  /* 0x000000111800780c */ /* 0x040fe20003f06270 */
[-C--:B------:R-:W-:Y:S01]  /*9d70*/  FMUL R185, R185, R11.reuse ;  /* 0x0000000bb9b97220 */ /* 0x080fe20000400000 */
[----:B------:R-:W-:Y:S01]  /*9d80*/  ISETP.GE.AND P1, PT, R24, 0x12, PT ;  /* 0x000000121800780c */ /* 0x000fe20003f26270 */
[----:B------:R-:W-:Y:S01]  /*9d90*/  @!P5 STG.E.U8 desc[UR24][R18.64+0x8], R191 ;  /* 0x000008bf1200d986 */ /* 0x000fe2000c101118 */
[----:B------:R-:W-:Y:S01]  /*9da0*/  ISETP.LT.OR P5, PT, R6, 0x1, !P0 ;  /* 0x000000010600780c */ /* 0x000fe200047a1670 */
[----:B------:R-:W-:Y:S01]  /*9db0*/  FMUL R186, R186, R11 ;  /* 0x0000000bbaba7220 */ /* 0x000fe20000400000 */
[----:B------:R-:W-:Y:S01]  /*9dc0*/  F2FP.SATFINITE.E4M3.F32.PACK_AB_MERGE_C R193, RZ, R193, RZ ;  /* 0x000000c1ffc1723e */ /* 0x000fe200048070ff */
[----:B------:R1:W-:Y:S01]  /*9dd0*/  @!P6 STG.E.U8 desc[UR24][R18.64+0x9], R17 ;  /* 0x000009111200e986 */ /* 0x0003e2000c101118 */
[----:B------:R-:W-:Y:S01]  /*9de0*/  ISETP.LT.OR P6, PT, R6, 0x1, !P1 ;  /* 0x000000010600780c */ /* 0x000fe20004fc1670 */
[----:B------:R-:W-:Y:S01]  /*9df0*/  FMUL R179, R179, R11 ;  /* 0x0000000bb3b37220 */ /* 0x000fe20000400000 */
[----:B------:R-:W-:Y:S01]  /*9e00*/  F2FP.SATFINITE.E4M3.F32.PACK_AB_MERGE_C R187, RZ, R187, RZ ;  /* 0x000000bbffbb723e */ /* 0x000fe200048070ff */
[----:B------:R-:W-:Y:S01]  /*9e10*/  @!P4 STG.E.U8 desc[UR24][R20.64+0x8], R193 ;  /* 0x000008c11400c986 */ /* 0x000fe2000c101118 */
[----:B0-----:R-:W-:Y:S01]  /*9e20*/  F2FP.SATFINITE.E4M3.F32.PACK_AB_MERGE_C R5, RZ, R194, RZ ;  /* 0x000000c2ff05723e */ /* 0x001fe200048070ff */
[-C--:B------:R-:W-:Y:S01]  /*9e30*/  FMUL R184, R184, R11.reuse ;  /* 0x0000000bb8b87220 */ /* 0x080fe20000400000 */
[----:B------:R-:W-:Y:S01]  /*9e40*/  ISETP.GE.AND P4, PT, R24, 0x19, PT ;  /* 0x000000191800780c */ /* 0x000fe20003f86270 */
[-C--:B------:R-:W-:Y:S01]  /*9e50*/  FMUL R181, R181, R11.reuse ;  /* 0x0000000bb5b57220 */ /* 0x080fe20000400000 */
[C---:B------:R-:W-:Y:S01]  /*9e60*/  ISETP.LT.OR P0, PT, R6.reuse, 0x9, !P0 ;  /* 0x000000090600780c */ /* 0x040fe20004701670 */
[----:B------:R0:W-:Y:S01]  /*9e70*/  @!P2 STG.E.U8 desc[UR24][R20.64+0x9], R5 ;  /* 0x000009051400a986 */ /* 0x0001e2000c101118 */
[----:B------:R-:W-:Y:S01]  /*9e80*/  ISETP.LT.OR P1, PT, R6, 0x9, !P1 ;  /* 0x000000090600780c */ /* 0x000fe20004f21670 */
[-C--:B------:R-:W-:Y:S01]  /*9e90*/  FMUL R182, R182, R11.reuse ;  /* 0x0000000bb6b67220 */ /* 0x080fe20000400000 */
[----:B-1----:R-:W-:Y:S01]  /*9ea0*/  F2FP.SATFINITE.E4M3.F32.PACK_AB_MERGE_C R17, RZ, R192, RZ ;  /* 0x000000c0ff11723e */ /* 0x002fe200048070ff */
[----:B------:R-:W-:Y:S01]  /*9eb0*/  @!P5 STG.E.U8 desc[UR24][R18.64+0x10], R187 ;  /* 0x000010bb1200d986 */ /* 0x000fe2000c101118 */
[----:B------:R-:W-:Y:S01]  /*9ec0*/  ISETP.GE.AND P2, PT, R24, 0x1a, PT ;  /* 0x0000001a1800780c */ /* 0x000fe20003f46270 */
[-C--:B------:R-:W-:Y:S01]  /*9ed0*/  FMUL R175, R175, R11.reuse ;  /* 0x0000000bafaf7220 */ /* 0x080fe20000400000 */
[C---:B------:R-:W-:Y:S01]  /*9ee0*/  ISETP.LT.OR P5, PT, R6.reuse, 0x1, !P4 ;  /* 0x000000010600780c */ /* 0x040fe200067a1670 */
[----:B------:R1:W-:Y:S01]  /*9ef0*/  @!P6 STG.E.U8 desc[UR24][R18.64+0x11], R17 ;  /* 0x000011111200e986 */ /* 0x0003e2000c101118 */
[----:B------:R-:W-:Y:S01]  /*9f00*/  ISETP.LT.OR P6, PT, R6, 0x1, !P2 ;  /* 0x000000010600780c */ /* 0x000fe200057c1670 */
[----:B------:R-:W-:Y:S01]  /*9f10*/  FMUL R180, R180, R11 ;  /* 0x0000000bb4b47220 */ /* 0x000fe20000400000 */
[----:B------:R-:W-:Y:S01]  /*9f20*/  F2FP.SATFINITE.E4M3.F32.PACK_AB_MERGE_C R189, RZ, R189, RZ ;  /* 0x000000bdffbd723e */ /* 0x000fe200048070ff */
[-C--:B------:R-:W-:Y:S01]  /*9f30*/  FMUL R177, R177, R11.reuse ;  /* 0x0000000bb1b17220 */ /* 0x080fe20000400000 */
[----:B0-----:R-:W-:Y:S01]  /*9f40*/  F2FP.SATFINITE.E4M3.F32.PACK_AB_MERGE_C R5, RZ, R190, RZ ;  /* 0x000000beff05723e */ /* 0x001fe200048070ff */
[----:B------:R-:W-:Y:S01]  /*9f50*/  FMUL R178, R178, R11 ;  /* 0x0000000bb2b27220 */ /* 0x000fe20000400000 */
[----:B------:R-:W-:Y:S01]  /*9f60*/  F2FP.SATFINITE.E4M3.F32.PACK_AB_MERGE_C R183, RZ, R183, RZ ;  /* 0x000000b7ffb7723e */ /* 0x000fe200048070ff */
[----:B------:R-:W-:Y:S01]  /*9f70*/  @!P0 STG.E.U8 desc[UR24][R20.64+0x10], R189 ;  /* 0x000010bd14008986 */ /* 0x000fe2000c101118 */
[----:B------:R-:W-:Y:S01]  /*9f80*/  ISETP.GE.AND P0, PT, R24, 0x21, PT ;  /* 0x000000211800780c */ /* 0x000fe20003f06270 */
[-C--:B------:R-:W-:Y:S01]  /*9f90*/  FMUL R171, R171, R11.reuse ;  /* 0x0000000babab7220 */ /* 0x080fe20000400000 */
[----:B------:R-:W-:Y:S01]  /*9fa0*/  ISETP.LT.OR P4, PT, R6, 0x9, !P4 ;  /* 0x000000090600780c */ /* 0x000fe20006781670 */
[----:B------:R0:W-:Y:S01]  /*9fb0*/  @!P1 STG.E.U8 desc[UR24][R20.64+0x11], R5 ;  /* 0x0000110514009986 */ /* 0x0001e2000c101118 */
[----:B-1----:R-:W-:Y:S01]  /*9fc0*/  F2FP.SATFINITE.E4M3.F32.PACK_AB_MERGE_C R17, RZ, R188, RZ ;  /* 0x000000bcff11723e */ /* 0x002fe200048070ff */
[-C--:B------:R-:W-:Y:S01]  /*9fd0*/  FMUL R176, R176, R11.reuse ;  /* 0x0000000bb0b07220 */ /* 0x080fe20000400000 */
[----:B------:R-:W-:Y:S01]  /*9fe0*/  ISETP.LT.OR P2, PT, R6, 0x9, !P2 ;  /* 0x000000090600780c */ /* 0x000fe20005741670 */
        /* <DEDUP_REMOVED lines=155> */
[C---:B------:R-:W-:Y:S01]  /*a9a0*/  ISETP.LT.OR P4, PT, R6.reuse, 0x9, !P4 ;  /* 0x000000090600780c */ /* 0x040fe20006781670 */
        /* <DEDUP_REMOVED lines=17> */
[C---:B------:R-:W-:Y:S01]  /*aac0*/  ISETP.LT.OR P0, PT, R6.reuse, 0x9, !P0 ;  /* 0x000000090600780c */ /* 0x040fe20004701670 */
[-C--:B------:R-:W-:Y:S01]  /*aad0*/  FMUL R119, R119, R11.reuse ;  /* 0x0000000b77777220 */ /* 0x080fe20000400000 */
[----:B------:R-:W-:Y:S01]  /*aae0*/  ISETP.LT.OR P5, PT, R6, 0x9, !P5 ;  /* 0x000000090600780c */ /* 0x000fe20006fa1670 */
[----:B------:R0:W-:Y:S01]  /*aaf0*/  @!P2 STG.E.U8 desc[UR24][R20.64+0x59], R5 ;  /* 0x000059051400a986 */ /* 0x0001e2000c101118 */
[----:B-1----:R-:W-:Y:S01]  /*ab00*/  F2FP.SATFINITE.E4M3.F32.PACK_AB_MERGE_C R17, RZ, R152, RZ ;  /* 0x00000098ff11723e */ /* 0x002fe200048070ff */
[----:B------:R-:W-:Y:S01]  /*ab10*/  FMUL R124, R124, R11 ;  /* 0x0000000b7c7c7220 */ /* 0x000fe20000400000 */
[----:B------:R-:W-:Y:S01]  /*ab20*/  F2FP.SATFINITE.E4M3.F32.PACK_AB_MERGE_C R149, RZ, R149, RZ ;  /* 0x00000095ff95723e */ /* 0x000fe200048070ff */
[----:B------:R-:W-:Y:S01]  /*ab30*/  @!P1 STG.E.U8 desc[UR24][R18.64+0x60], R147 ;  /* 0x0000609312009986 */ /* 0x000fe2000c101118 */
[C---:B------:R-:W-:Y:S01]  /*ab40*/  ISETP.GE.AND P1, PT, R24.reuse, 0x6a, PT ;  /* 0x0000006a1800780c */ /* 0x040fe20003f26270 */
[----:B------:R-:W-:Y:S01]  /*ab50*/  FMUL R117, R117, R11 ;  /* 0x0000000b75757220 */ /* 0x000fe20000400000 */
[----:B------:R-:W-:Y:S01]  /*ab60*/  F2FP.SATFINITE.E4M3.F32.PACK_AB_MERGE_C R141, RZ, R141, RZ ;  /* 0x0000008dff8d723e */ /* 0x000fe200048070ff */
[----:B------:R1:W-:Y:S01]  /*ab70*/  @!P6 STG.E.U8 desc[UR24][R18.64+0x61], R17 ;  /* 0x000061111200e986 */ /* 0x0003e2000c101118 */
[----:B------:R-:W-:Y:S01]  /*ab80*/  ISETP.GE.AND P6, PT, R24, 0x69, PT ;  /* 0x000000691800780c */ /* 0x000fe20003fc6270 */
[-C--:B------:R-:W-:Y:S01]  /*ab90*/  FMUL R122, R122, R11.reuse ;  /* 0x0000000b7a7a7220 */ /* 0x080fe20000400000 */
[C---:B------:R-:W-:Y:S01]  /*aba0*/  ISETP.LT.OR P4, PT, R6.reuse, 0x1, !P1 ;  /* 0x000000010600780c */ /* 0x040fe20004f81670 */
[----:B------:R-:W-:Y:S01]  /*abb0*/  @!P0 STG.E.U8 desc[UR24][R20.64+0x60], R149 ;  /* 0x0000609514008986 */ /* 0x000fe2000c101118 */
[----:B------:R-:W-:Y:S01]  /*abc0*/  ISETP.LT.OR P2, PT, R6, 0x1, !P6 ;  /* 0x000000010600780c */ /* 0x000fe20007741670 */
[-C--:B------:R-:W-:Y:S01]  /*abd0*/  FMUL R115, R115, R11.reuse ;  /* 0x0000000b73737220 */ /* 0x080fe20000400000 */
[----:B0-----:R-:W-:Y:S01]  /*abe0*/  F2FP.SATFINITE.E4M3.F32.PACK_AB_MERGE_C R5, RZ, R150, RZ ;  /* 0x00000096ff05723e */ /* 0x001fe200048070ff */
[-C--:B------:R-:W-:Y:S01]  /*abf0*/  FMUL R118, R118, R11.reuse ;  /* 0x0000000b76767220 */ /* 0x080fe20000400000 */
[----:B------:R-:W-:Y:S01]  /*ac00*/  ISETP.LT.OR P0, PT, R6, 0x9, !P6 ;  /* 0x000000090600780c */ /* 0x000fe20007701670 */
[-C--:B------:R-:W-:Y:S01]  /*ac10*/  FMUL R114, R114, R11.reuse ;  /* 0x0000000b72727220 */ /* 0x080fe20000400000 */
[----:B------:R-:W-:Y:S01]  /*ac20*/  ISETP.LT.OR P1, PT, R6, 0x9, !P1 ;  /* 0x000000090600780c */ /* 0x000fe20004f21670 */
[----:B------:R0:W-:Y:S01]  /*ac30*/  @!P5 STG.E.U8 desc[UR24][R20.64+0x61], R5 ;  /* 0x000061051400d986 */ /* 0x0001e2000c101118 */
[----:B-1----:R-:W-:Y:S01]  /*ac40*/  F2FP.SATFINITE.E4M3.F32.PACK_AB_MERGE_C R17, RZ, R148, RZ ;  /* 0x00000094ff11723e */ /* 0x002fe200048070ff */
[----:B------:R-:W-:Y:S01]  /*ac50*/  FMUL R112, R112, R11 ;  /* 0x0000000b70707220 */ /* 0x000fe20000400000 */
[----:B------:R-:W-:Y:S01]  /*ac60*/  F2FP.SATFINITE.E4M3.F32.PACK_AB_MERGE_C R145, RZ, R145, RZ ;  /* 0x00000091ff91723e */ /* 0x000fe200048070ff */
[----:B------:R-:W-:Y:S01]  /*ac70*/  FMUL R113, R113, R11 ;  /* 0x0000000b71717220 */ /* 0x000fe20000400000 */
[----:B------:R-:W-:Y:S01]  /*ac80*/  F2FP.SATFINITE.E4M3.F32.PACK_AB_MERGE_C R139, RZ, R139, RZ ;  /* 0x0000008bff8b723e */ /* 0x000fe200048070ff */
[----:B------:R-:W-:Y:S01]  /*ac90*/  @!P2 STG.E.U8 desc[UR24][R18.64+0x68], R141 ;  /* 0x0000688d1200a986 */ /* 0x000fe2000c101118 */
[----:B------:R-:W-:Y:S01]  /*aca0*/  ISETP.GE.AND P2, PT, R24, 0x72, PT ;  /* 0x000000721800780c */ /* 0x000fe20003f46270 */
[----:B------:R-:W-:Y:S01]  /*acb0*/  FMUL R116, R116, R11 ;  /* 0x0000000b74747220 */ /* 0x000fe20000400000 */
[----:B------:R-:W-:Y:S01]  /*acc0*/  F2FP.SATFINITE.E4M3.F32.PACK_AB_MERGE_C R143, RZ, R143, RZ ;  /* 0x0000008fff8f723e */ /* 0x000fe200048070ff */
[----:B------:R1:W-:Y:S01]  /*acd0*/  @!P4 STG.E.U8 desc[UR24][R18.64+0x69], R17 ;  /* 0x000069111200c986 */ /* 0x0003e2000c101118 */
[----:B------:R-:W-:-:S02]  /*ace0*/  ISETP.GE.AND P4, PT, R24, 0x71, PT ;  /* 0x000000711800780c */ /* 0x000fc40003f86270 */
[C---:B------:R-:W-:Y:S01]  /*acf0*/  ISETP.LT.OR P6, PT, R6.reuse, 0x1, !P2 ;  /* 0x000000010600780c */ /* 0x040fe200057c1670 */
[----:B------:R-:W-:Y:S01]  /*ad00*/  @!P0 STG.E.U8 desc[UR24][R20.64+0x68], R145 ;  /* 0x0000689114008986 */ /* 0x000fe2000c101118 */
[C---:B------:R-:W-:Y:S02]  /*ad10*/  ISETP.LT.OR P5, PT, R6.reuse, 0x1, !P4 ;  /* 0x000000010600780c */ /* 0x040fe400067a1670 */
[----:B------:R-:W-:Y:S02]  /*ad20*/  ISETP.LT.OR P4, PT, R6, 0x9, !P4 ;  /* 0x000000090600780c */ /* 0x000fe40006781670 */
[----:B0-----:R-:W-:Y:S02]  /*ad30*/  F2FP.SATFINITE.E4M3.F32.PACK_AB_MERGE_C R5, RZ, R146, RZ ;  /* 0x00000092ff05723e */ /* 0x001fe400048070ff */
[C---:B------:R-:W-:Y:S02]  /*ad40*/  ISETP.GE.AND P0, PT, R24.reuse, 0x7a, PT ;  /* 0x0000007a1800780c */ /* 0x040fe40003f06270 */
[----:B-1----:R-:W-:Y:S01]  /*ad50*/  F2FP.SATFINITE.E4M3.F32.PACK_AB_MERGE_C R17, RZ, R144, RZ ;  /* 0x00000090ff11723e */ /* 0x002fe200048070ff */
[----:B------:R0:W-:Y:S01]  /*ad60*/  @!P1 STG.E.U8 desc[UR24][R20.64+0x69], R5 ;  /* 0x0000690514009986 */ /* 0x0001e2000c101118 */
[----:B------:R-:W-:-:S02]  /*ad70*/  ISETP.GE.AND P1, PT, R24, 0x79, PT ;  /* 0x000000791800780c */ /* 0x000fc40003f26270 */
[C---:B------:R-:W-:Y:S01]  /*ad80*/  ISETP.LT.OR P2, PT, R6.reuse, 0x9, !P2 ;  /* 0x000000090600780c */ /* 0x040fe20005741670 */
[----:B------:R-:W-:Y:S01]  /*ad90*/  @!P5 STG.E.U8 desc[UR24][R18.64+0x70], R139 ;  /* 0x0000708b1200d986 */ /* 0x000fe2000c101118 */
[C---:B------:R-:W-:Y:S02]  /*ada0*/  ISETP.LT.OR P5, PT, R6.reuse, 0x1, !P0 ;  /* 0x000000010600780c */ /* 0x040fe400047a1670 */
[----:B------:R-:W-:Y:S01]  /*adb0*/  F2FP.SATFINITE.E4M3.F32.PACK_AB_MERGE_C R121, RZ, R121, RZ ;  /* 0x00000079ff79723e */ /* 0x000fe200048070ff */
[----:B------:R1:W-:Y:S01]  /*adc0*/  @!P6 STG.E.U8 desc[UR24][R18.64+0x71], R17 ;  /* 0x000071111200e986 */ /* 0x0003e2000c101118 */
[----:B------:R-:W-:Y:S02]  /*add0*/  F2FP.SATFINITE.E4M3.F32.PACK_AB_MERGE_C R137, RZ, R137, RZ ;  /* 0x00000089ff89723e */ /* 0x000fe400048070ff */
[C---:B------:R-:W-:Y:S01]  /*ade0*/  ISETP.LT.OR P0, PT, R6.reuse, 0x9, !P0 ;  /* 0x000000090600780c */ /* 0x040fe20004701670 */
[----:B------:R-:W-:Y:S01]  /*adf0*/  @!P4 STG.E.U8 desc[UR24][R20.64+0x70], R143 ;  /* 0x0000708f1400c986 */ /* 0x000fe2000c101118 */
[----:B------:R-:W-:-:S02]  /*ae00*/  ISETP.LT.OR P4, PT, R6, 0x1, !P1 ;  /* 0x000000010600780c */ /* 0x000fc40004f81670 */
[----:B------:R-:W-:Y:S02]  /*ae10*/  ISETP.LT.OR P1, PT, R6, 0x9, !P1 ;  /* 0x000000090600780c */ /* 0x000fe40004f21670 */
[----:B0-----:R-:W-:Y:S02]  /*ae20*/  F2FP.SATFINITE.E4M3.F32.PACK_AB_MERGE_C R5, RZ, R142, RZ ;  /* 0x0000008eff05723e */ /* 0x001fe400048070ff */
[----:B------:R-:W-:Y:S02]  /*ae30*/  F2FP.SATFINITE.E4M3.F32.PACK_AB_MERGE_C R23, RZ, R140, RZ ;  /* 0x0000008cff17723e */ /* 0x000fe400048070ff */
[----:B-1----:R-:W-:Y:S01]  /*ae40*/  F2FP.SATFINITE.E4M3.F32.PACK_AB_MERGE_C R17, RZ, R138, RZ ;  /* 0x0000008aff11723e */ /* 0x002fe200048070ff */
[----:B------:R0:W-:Y:S01]  /*ae50*/  @!P2 STG.E.U8 desc[UR24][R20.64+0x71], R5 ;  /* 0x000071051400a986 */ /* 0x0001e2000c101118 */
[----:B------:R-:W-:Y:S02]  /*ae60*/  ISETP.GE.AND P2, PT, R24, 0x81, PT ;  /* 0x000000811800780c */ /* 0x000fe40003f46270 */
[----:B------:R-:W-:Y:S01]  /*ae70*/  F2FP.SATFINITE.E4M3.F32.PACK_AB_MERGE_C R135, RZ, R135, RZ ;  /* 0x00000087ff87723e */ /* 0x000fe200048070ff */
[----:B------:R-:W-:Y:S01]  /*ae80*/  @!P4 STG.E.U8 desc[UR24][R18.64+0x78], R121 ;  /* 0x000078791200c986 */ /* 0x000fe2000c101118 */
[----:B------:R-:W-:-:S02]  /*ae90*/  ISETP.LT.OR P4, PT, R6, 0x1, !P2 ;  /* 0x000000010600780c */ /* 0x000fc40005781670 */
[----:B------:R-:W-:Y:S01]  /*aea0*/  ISETP.LT.OR P2, PT, R6, 0x9, !P2 ;  /* 0x000000090600780c */ /* 0x000fe20005741670 */
[----:B------:R1:W-:Y:S01]  /*aeb0*/  @!P5 STG.E.U8 desc[UR24][R18.64+0x79], R17 ;  /* 0x000079111200d986 */ /* 0x0003e2000c101118 */
[----:B------:R-:W-:Y:S02]  /*aec0*/  F2FP.SATFINITE.E4M3.F32.PACK_AB_MERGE_C R131, RZ, R131, RZ ;  /* 0x00000083ff83723e */ /* 0x000fe400048070ff */
[----:B------:R-:W-:Y:S01]  /*aed0*/  F2FP.SATFINITE.E4M3.F32.PACK_AB_MERGE_C R133, RZ, R133, RZ ;  /* 0x00000085ff85723e */ /* 0x000fe200048070ff */
[----:B------:R-:W-:Y:S01]  /*aee0*/  @!P1 STG.E.U8 desc[UR24][R20.64+0x78], R137 ;  /* 0x0000788914009986 */ /* 0x000fe2000c101118 */
[----:B------:R-:W-:Y:S02]  /*aef0*/  ISETP.GE.AND P1, PT, R24, 0x82, PT ;  /* 0x000000821800780c */ /* 0x000fe40003f26270 */
[----:B0-----:R-:W-:Y:S01]  /*af00*/  F2FP.SATFINITE.E4M3.F32.PACK_AB_MERGE_C R5, RZ, R136, RZ ;  /* 0x00000088ff05723e */ /* 0x001fe200048070ff */
[----:B------:R0:W-:Y:S01]  /*af10*/  @!P0 STG.E.U8 desc[UR24][R20.64+0x79], R23 ;  /* 0x0000791714008986 */ /* 0x0001e2000c101118 */
[----:B------:R-:W-:-:S02]  /*af20*/  ISETP.LT.OR P5, PT, R6, 0x1, !P1 ;  /* 0x000000010600780c */ /* 0x000fc40004fa1670 */
[----:B------:R-:W-:Y:S01]  /*af30*/  ISETP.LT.OR P1, PT, R6, 0x9, !P1 ;  /* 0x000000090600780c */ /* 0x000fe20004f21670 */
[----:B------:R-:W-:Y:S01]  /*af40*/  @!P4 STG.E.U8 desc[UR24][R18.64+0x80], R135 ;  /* 0x000080871200c986 */ /* 0x000fe2000c101118 */
[C---:B------:R-:W-:Y:S02]  /*af50*/  ISETP.GE.AND P4, PT, R24.reuse, 0x8a, PT ;  /* 0x0000008a1800780c */ /* 0x040fe40003f86270 */
[----:B------:R-:W-:Y:S02]  /*af60*/  ISETP.GE.AND P0, PT, R24, 0x89, PT ;  /* 0x000000891800780c */ /* 0x000fe40003f06270 */
[----:B-1----:R-:W-:Y:S02]  /*af70*/  F2FP.SATFINITE.E4M3.F32.PACK_AB_MERGE_C R17, RZ, R134, RZ ;  /* 0x00000086ff11723e */ /* 0x002fe400048070ff */
[C---:B------:R-:W-:Y:S02]  /*af80*/  ISETP.LT.OR P6, PT, R6.reuse, 0x1, !P0 ;  /* 0x000000010600780c */ /* 0x040fe400047c1670 */
[C---:B------:R-:W-:Y:S01]  /*af90*/  ISETP.LT.OR P0, PT, R6.reuse, 0x9, !P0 ;  /* 0x000000090600780c */ /* 0x040fe20004701670 */
[----:B------:R1:W-:Y:S01]  /*afa0*/  @!P5 STG.E.U8 desc[UR24][R18.64+0x81], R5 ;  /* 0x000081051200d986 */ /* 0x0003e2000c101118 */
[----:B------:R-:W-:-:S02]  /*afb0*/  ISETP.LT.OR P5, PT, R6, 0x9, !P4 ;  /* 0x000000090600780c */ /* 0x000fc400067a1670 */
[----:B------:R-:W-:Y:S01]  /*afc0*/  F2FP.SATFINITE.E4M3.F32.PACK_AB_MERGE_C R129, RZ, R129, RZ ;  /* 0x00000081ff81723e */ /* 0x000fe200048070ff */
[----:B------:R-:W-:Y:S01]  /*afd0*/  @!P2 STG.E.U8 desc[UR24][R20.64+0x80], R131 ;  /* 0x000080831400a986 */ /* 0x000fe2000c101118 */
[----:B------:R-:W-:Y:S02]  /*afe0*/  ISETP.LT.OR P2, PT, R6, 0x1, !P4 ;  /* 0x000000010600780c */ /* 0x000fe40006741670 */
[C---:B------:R-:W-:Y:S01]  /*aff0*/  ISETP.GE.AND P4, PT, R24.reuse, 0x92, PT ;  /* 0x000000921800780c */ /* 0x040fe20003f86270 */
[----:B------:R2:W-:Y:S01]  /*b000*/  @!P1 STG.E.U8 desc[UR24][R20.64+0x81], R17 ;  /* 0x0000811114009986 */ /* 0x0005e2000c101118 */
[----:B------:R-:W-:Y:S02]  /*b010*/  ISETP.GE.AND P1, PT, R24, 0x91, PT ;  /* 0x000000911800780c */ /* 0x000fe40003f26270 */
[----:B0-----:R-:W-:Y:S01]  /*b020*/  F2FP.SATFINITE.E4M3.F32.PACK_AB_MERGE_C R23, RZ, R130, RZ ;  /* 0x00000082ff17723e */ /* 0x001fe200048070ff */
[----:B------:R-:W-:Y:S01]  /*b030*/  @!P6 STG.E.U8 desc[UR24][R18.64+0x88], R133 ;  /* 0x000088851200e986 */ /* 0x000fe2000c101118 */
[----:B-1----:R-:W-:-:S02]  /*b040*/  F2FP.SATFINITE.E4M3.F32.PACK_AB_MERGE_C R5, RZ, R132, RZ ;  /* 0x00000084ff05723e */ /* 0x002fc400048070ff */
[C---:B------:R-:W-:Y:S02]  /*b050*/  ISETP.LT.OR P6, PT, R6.reuse, 0x1, !P1 ;  /* 0x000000010600780c */ /* 0x040fe40004fc1670 */
[----:B------:R-:W-:Y:S01]  /*b060*/  F2FP.SATFINITE.E4M3.F32.PACK_AB_MERGE_C R127, RZ, R127, RZ ;  /* 0x0000007fff7f723e */ /* 0x000fe200048070ff */
[----:B------:R0:W-:Y:S01]  /*b070*/  @!P2 STG.E.U8 desc[UR24][R18.64+0x89], R5 ;  /* 0x000089051200a986 */ /* 0x0001e2000c101118 */
[C---:B------:R-:W-:Y:S02]  /*b080*/  ISETP.LT.OR P2, PT, R6.reuse, 0x1, !P4 ;  /* 0x000000010600780c */ /* 0x040fe40006741670 */
[----:B--2---:R-:W-:Y:S01]  /*b090*/  F2FP.SATFINITE.E4M3.F32.PACK_AB_MERGE_C R17, RZ, R128, RZ ;  /* 0x00000080ff11723e */ /* 0x004fe200048070ff */
[----:B------:R-:W-:Y:S01]  /*b0a0*/  @!P0 STG.E.U8 desc[UR24][R20.64+0x88], R129 ;  /* 0x0000888114008986 */ /* 0x000fe2000c101118 */
[----:B------:R-:W-:Y:S02]  /*b0b0*/  ISETP.LT.OR P1, PT, R6, 0x9, !P1 ;  /* 0x000000090600780c */ /* 0x000fe40004f21670 */
[----:B------:R-:W-:Y:S01]  /*b0c0*/  ISETP.GE.AND P0, PT, R24, 0x99, PT ;  /* 0x000000991800780c */ /* 0x000fe20003f06270 */
[----:B------:R1:W-:Y:S01]  /*b0d0*/  @!P5 STG.E.U8 desc[UR24][R20.64+0x89], R17 ;  /* 0x000089111400d986 */ /* 0x0003e2000c101118 */
[----:B------:R-:W-:-:S02]  /*b0e0*/  ISETP.LT.OR P5, PT, R6, 0x9, !P4 ;  /* 0x000000090600780c */ /* 0x000fc400067a1670 */
[----:B------:R-:W-:Y:S01]  /*b0f0*/  ISETP.GE.AND P4, PT, R24, 0x9a, PT ;  /* 0x0000009a1800780c */ /* 0x000fe20003f86270 */
[----:B------:R-:W-:Y:S01]  /*b100*/  @!P6 STG.E.U8 desc[UR24][R18.64+0x90], R127 ;  /* 0x0000907f1200e986 */ /* 0x000fe2000c101118 */
[C---:B------:R-:W-:Y:S02]  /*b110*/  ISETP.LT.OR P6, PT, R6.reuse, 0x1, !P0 ;  /* 0x000000010600780c */ /* 0x040fe400047c1670 */
[----:B------:R-:W-:Y:S01]  /*b120*/  F2FP.SATFINITE.E4M3.F32.PACK_AB_MERGE_C R125, RZ, R125, RZ ;  /* 0x0000007dff7d723e */ /* 0x000fe200048070ff */
[----:B------:R-:W-:Y:S01]  /*b130*/  @!P2 STG.E.U8 desc[UR24][R18.64+0x91], R23 ;  /* 0x000091171200a986 */ /* 0x000fe2000c101118 */
[----:B------:R-:W-:Y:S02]  /*b140*/  ISETP.LT.OR P2, PT, R6, 0x1, !P4 ;  /* 0x000000010600780c */ /* 0x000fe40006741670 */
[----:B0-----:R-:W-:Y:S01]  /*b150*/  F2FP.SATFINITE.E4M3.F32.PACK_AB_MERGE_C R5, RZ, R120, RZ ;  /* 0x00000078ff05723e */ /* 0x001fe200048070ff */
[----:B------:R-:W-:Y:S01]  /*b160*/  @!P1 STG.E.U8 desc[UR24][R20.64+0x90], R125 ;  /* 0x0000907d14009986 */ /* 0x000fe2000c101118 */
[----:B-1----:R-:W-:-:S02]  /*b170*/  F2FP.SATFINITE.E4M3.F32.PACK_AB_MERGE_C R17, RZ, R126, RZ ;  /* 0x0000007eff11723e */ /* 0x002fc400048070ff */
[----:B------:R-:W-:Y:S01]  /*b180*/  F2FP.SATFINITE.E4M3.F32.PACK_AB_MERGE_C R123, RZ, R123, RZ ;  /* 0x0000007bff7b723e */ /* 0x000fe200048070ff */
[----:B------:R0:W-:Y:S01]  /*b190*/  @!P5 STG.E.U8 desc[UR24][R20.64+0x91], R5 ;  /* 0x000091051400d986 */ /* 0x0001e2000c101118 */
[C---:B------:R-:W-:Y:S02]  /*b1a0*/  ISETP.LT.OR P0, PT, R6.reuse, 0x9, !P0 ;  /* 0x000000090600780c */ /* 0x040fe40004701670 */
[----:B------:R-:W-:Y:S01]  /*b1b0*/  ISETP.LT.OR P1, PT, R6, 0x9, !P4 ;  /* 0x000000090600780c */ /* 0x000fe20006721670 */
[----:B------:R-:W-:Y:S01]  /*b1c0*/  @!P6 STG.E.U8 desc[UR24][R18.64+0x98], R123 ;  /* 0x0000987b1200e986 */ /* 0x000fe2000c101118 */
[C---:B------:R-:W-:Y:S02]  /*b1d0*/  ISETP.GE.AND P4, PT, R24.reuse, 0xa2, PT ;  /* 0x000000a21800780c */ /* 0x040fe40003f86270 */
[----:B------:R-:W-:Y:S01]  /*b1e0*/  F2FP.SATFINITE.E4M3.F32.PACK_AB_MERGE_C R119, RZ, R119, RZ ;  /* 0x00000077ff77723e */ /* 0x000fe200048070ff */
[----:B------:R1:W-:Y:S01]  /*b1f0*/  @!P2 STG.E.U8 desc[UR24][R18.64+0x99], R17 ;  /* 0x000099111200a986 */ /* 0x0003e2000c101118 */
[----:B------:R-:W-:-:S02]  /*b200*/  ISETP.GE.AND P2, PT, R24, 0xa1, PT ;  /* 0x000000a11800780c */ /* 0x000fc40003f46270 */
[C---:B------:R-:W-:Y:S02]  /*b210*/  ISETP.LT.OR P6, PT, R6.reuse, 0x1, !P4 ;  /* 0x000000010600780c */ /* 0x040fe400067c1670 */
[C---:B------:R-:W-:Y:S01]  /*b220*/  ISETP.LT.OR P5, PT, R6.reuse, 0x1, !P2 ;  /* 0x000000010600780c */ /* 0x040fe200057a1670 */
[----:B------:R-:W-:Y:S01]  /*b230*/  @!P0 STG.E.U8 desc[UR24][R20.64+0x98], R119 ;  /* 0x0000987714008986 */ /* 0x000fe2000c101118 */
[----:B0-----:R-:W-:Y:S02]  /*b240*/  F2FP.SATFINITE.E4M3.F32.PACK_AB_MERGE_C R5, RZ, R124, RZ ;  /* 0x0000007cff05723e */ /* 0x001fe400048070ff */
[----:B------:R-:W-:Y:S02]  /*b250*/  F2FP.SATFINITE.E4M3.F32.PACK_AB_MERGE_C R117, RZ, R117, RZ ;  /* 0x00000075ff75723e */ /* 0x000fe400048070ff */
[----:B------:R-:W-:Y:S01]  /*b260*/  ISETP.LT.OR P0, PT, R6, 0x9, !P2 ;  /* 0x000000090600780c */ /* 0x000fe20005701670 */
[----:B------:R0:W-:Y:S01]  /*b270*/  @!P1 STG.E.U8 desc[UR24][R20.64+0x99], R5 ;  /* 0x0000990514009986 */ /* 0x0001e2000c101118 */
[----:B-1----:R-:W-:-:S02]  /*b280*/  F2FP.SATFINITE.E4M3.F32.PACK_AB_MERGE_C R17, RZ, R122, RZ ;  /* 0x0000007aff11723e */ /* 0x002fc400048070ff */
[C---:B------:R-:W-:Y:S02]  /*b290*/  ISETP.GE.AND P1, PT, R24.reuse, 0xaa, PT ;  /* 0x000000aa1800780c */ /* 0x040fe40003f26270 */
[----:B------:R-:W-:Y:S01]  /*b2a0*/  ISETP.GE.AND P2, PT, R24, 0xa9, PT ;  /* 0x000000a91800780c */ /* 0x000fe20003f46270 */
[----:B------:R-:W-:Y:S01]  /*b2b0*/  @!P5 STG.E.U8 desc[UR24][R18.64+0xa0], R117 ;  /* 0x0000a0751200d986 */ /* 0x000fe2000c101118 */
[C---:B------:R-:W-:Y:S02]  /*b2c0*/  ISETP.LT.OR P4, PT, R6.reuse, 0x9, !P4 ;  /* 0x000000090600780c */ /* 0x040fe40006781670 */
[C---:B------:R-:W-:Y:S01]  /*b2d0*/  ISETP.LT.OR P5, PT, R6.reuse, 0x1, !P2 ;  /* 0x000000010600780c */ /* 0x040fe200057a1670 */
[----:B------:R1:W-:Y:S01]  /*b2e0*/  @!P6 STG.E.U8 desc[UR24][R18.64+0xa1], R17 ;  /* 0x0000a1111200e986 */ /* 0x0003e2000c101118 */
[C---:B------:R-:W-:Y:S02]  /*b2f0*/  ISETP.LT.OR P6, PT, R6.reuse, 0x1, !P1 ;  /* 0x000000010600780c */ /* 0x040fe40004fc1670 */
[----:B------:R-:W-:-:S02]  /*b300*/  ISETP.LT.OR P2, PT, R6, 0x9, !P2 ;  /* 0x000000090600780c */ /* 0x000fc40005741670 */
[----:B------:R-:W-:Y:S02]  /*b310*/  ISETP.LT.OR P1, PT, R6, 0x9, !P1 ;  /* 0x000000090600780c */ /* 0x000fe40004f21670 */
[----:B------:R-:W-:Y:S02]  /*b320*/  F2FP.SATFINITE.E4M3.F32.PACK_AB_MERGE_C R115, RZ, R115, RZ ;  /* 0x00000073ff73723e */ /* 0x000fe400048070ff */
[----:B0-----:R-:W-:Y:S02]  /*b330*/  F2FP.SATFINITE.E4M3.F32.PACK_AB_MERGE_C R5, RZ, R118, RZ ;  /* 0x00000076ff05723e */ /* 0x001fe400048070ff */
[----:B------:R-:W-:Y:S01]  /*b340*/  F2FP.SATFINITE.E4M3.F32.PACK_AB_MERGE_C R23, RZ, R114, RZ ;  /* 0x00000072ff17723e */ /* 0x000fe200048070ff */
[----:B------:R0:W-:Y:S01]  /*b350*/  @!P0 STG.E.U8 desc[UR24][R20.64+0xa0], R115 ;  /* 0x0000a07314008986 */ /* 0x0001e2000c101118 */
[----:B-1----:R-:W-:Y:S02]  /*b360*/  F2FP.SATFINITE.E4M3.F32.PACK_AB_MERGE_C R17, RZ, R112, RZ ;  /* 0x00000070ff11723e */ /* 0x002fe400048070ff */
[----:B------:R-:W-:Y:S01]  /*b370*/  F2FP.SATFINITE.E4M3.F32.PACK_AB_MERGE_C R113, RZ, R113, RZ ;  /* 0x00000071ff71723e */ /* 0x000fe200048070ff */
[----:B------:R0:W-:Y:S01]  /*b380*/  @!P4 STG.E.U8 desc[UR24][R20.64+0xa1], R5 ;  /* 0x0000a1051400c986 */ /* 0x0001e2000c101118 */
[----:B------:R-:W-:-:S03]  /*b390*/  F2FP.SATFINITE.E4M3.F32.PACK_AB_MERGE_C R25, RZ, R116, RZ ;  /* 0x00000074ff19723e */ /* 0x000fc600048070ff */
[----:B------:R0:W-:Y:S04]  /*b3a0*/  @!P6 STG.E.U8 desc[UR24][R18.64+0xa9], R23 ;  /* 0x0000a9171200e986 */ /* 0x0001e8000c101118 */
[----:B------:R0:W-:Y:S04]  /*b3b0*/  @!P5 STG.E.U8 desc[UR24][R18.64+0xa8], R17 ;  /* 0x0000a8111200d986 */ /* 0x0001e8000c101118 */
[----:B------:R0:W-:Y:S04]  /*b3c0*/  @!P2 STG.E.U8 desc[UR24][R20.64+0xa8], R113 ;  /* 0x0000a8711400a986 */ /* 0x0001e8000c101118 */
[----:B------:R0:W-:Y:S02]  /*b3d0*/  @!P1 STG.E.U8 desc[UR24][R20.64+0xa9], R25 ;  /* 0x0000a91914009986 */ /* 0x0001e4000c101118 */
.L_x_213:
[----:B------:R-:W-:Y:S05]  /*b3e0*/  BSYNC B0 ;  /* 0x0000000000007941 */ /* 0x000fea0003800000 */
.L_x_35:
[C---:B------:R-:W-:Y:S01]  /*b3f0*/  LEA R2, P0, R8.reuse, R2, 0x1 ;  /* 0x0000000208027211 */ /* 0x040fe200078008ff */
[----:B------:R-:W-:Y:S01]  /*b400*/  ULDC.64 UR14, c[0x0][0x650] ;  /* 0x00019400000e7ab9 */ /* 0x000fe20000000a00 */
[----:B-----5:R-:W-:Y:S01]  /*b410*/  IMAD.U32 R4, RZ, RZ, UR13 ;  /* 0x0000000dff047e24 */ /* 0x020fe2000f8e00ff */
[----:B0-23--:R-:W-:Y:S01]  /*b420*/  PRMT R16, RZ, 0x7610, R16 ;  /* 0x00007610ff107816 */ /* 0x00dfe20000000010 */
[----:B------:R-:W-:Y:S01]  /*b430*/  IMAD.MOV.U32 R6, RZ, RZ, -0x1 ;  /* 0xffffffffff067424 */ /* 0x000fe200078e00ff */
[----:B------:R-:W-:Y:S01]  /*b440*/  LEA.HI.X R3, R8, R3, R0, 0x1, P0 ;  /* 0x0000000308037211 */ /* 0x000fe200000f0c00 */
[----:B------:R0:W-:Y:S01]  /*b450*/  SYNCS.ARRIVE.TRANS64.A1T0 RZ, [R4+UR9], RZ ;  /* 0x000000ff04ff79a7 */ /* 0x0001e20008100009 */
[----:B------:R-:W-:Y:S01]  /*b460*/  ISETP.GE.U32.AND P0, PT, R2, UR14, PT ;  /* 0x0000000e02007c0c */ /* 0x000fe2000bf06070 */
[----:B------:R-:W-:-:S03]  /*b470*/  IMAD.MOV.U32 R5, RZ, RZ, -0x1 ;  /* 0xffffffffff057424 */ /* 0x000fc600078e00ff */
[----:B------:R-:W-:Y:S01]  /*b480*/  ISETP.GE.U32.AND.EX P0, PT, R3, UR15, PT, P0 ;  /* 0x0000000f03007c0c */ /* 0x000fe2000bf06100 */
[----:B0-----:R-:W-:-:S12]  /*b490*/  IMAD.MOV.U32 R4, RZ, RZ, -0x1 ;  /* 0xffffffffff047424 */ /* 0x001fd800078e00ff */
[----:B------:R-:W-:Y:S05]  /*b4a0*/  @P0 BRA `(.L_x_214) ;  /* 0x0000000400600947 */ /* 0x000fea0003800000 */
[----:B------:R-:W0:Y:S01]  /*b4b0*/  S2R R26, SR_CTAID.X ;  /* 0x00000000001a7919 */ /* 0x000e220000002500 */
[----:B------:R-:W2:Y:S01]  /*b4c0*/  LDC.64 R20, c[0x0][0x628] ;  /* 0x00018a00ff147b82 */ /* 0x000ea20000000a00 */
[----:B------:R-:W-:Y:S01]  /*b4d0*/  ULDC UR5, c[0x0][0x150] ;  /* 0x0000540000057ab9 */ /* 0x000fe20000000800 */
[----:B-1--4-:R-:W-:Y:S01]  /*b4e0*/  IMAD.MOV.U32 R18, RZ, RZ, R2 ;  /* 0x000000ffff127224 */ /* 0x012fe200078e0002 */
[----:B------:R-:W1:Y:S01]  /*b4f0*/  S2R R28, SR_CTAID.Y ;  /* 0x00000000001c7919 */ /* 0x000e620000002600 */
[----:B------:R-:W-:-:S04]  /*b500*/  IMAD.MOV.U32 R19, RZ, RZ, R3 ;  /* 0x000000ffff137224 */ /* 0x000fc800078e0003 */
[----:B------:R-:W3:Y:S08]  /*b510*/  LDC R29, c[0x0][0x144] ;  /* 0x00005100ff1d7b82 */ /* 0x000ef00000000800 */
[----:B------:R-:W4:Y:S08]  /*b520*/  LDC R6, c[0x0][0x630] ;  /* 0x00018c00ff067b82 */ /* 0x000f300000000800 */
[----:B------:R-:W1:Y:S01]  /*b530*/  LDC.64 R24, c[0x0][0x620] ;  /* 0x00018800ff187b82 */ /* 0x000e620000000a00 */
[----:B--2---:R-:W-:-:S04]  /*b540*/  ISETP.NE.U32.AND P0, PT, R20, RZ, PT ;  /* 0x000000ff1400720c */ /* 0x004fc80003f05070 */
[----:B------:R-:W-:Y:S02]  /*b550*/  ISETP.NE.AND.EX P0, PT, R21, RZ, PT, P0 ;  /* 0x000000ff1500720c */ /* 0x000fe40003f05300 */
[----:B0-----:R-:W-:-:S05]  /*b560*/  I2FP.F32.U32 R4, R26 ;  /* 0x0000001a00047245 */ /* 0x001fca0000201000 */
[----:B------:R-:W-:-:S04]  /*b570*/  FMUL R4, R4, UR5 ;  /* 0x0000000504047c20 */ /* 0x000fc80008400000 */
[----:B------:R0:W2:Y:S02]  /*b580*/  F2I.U32.TRUNC.NTZ R27, R4 ;  /* 0x00000004001b7305 */ /* 0x0000a4000020f000 */
[----:B---34-:R-:W-:Y:S05]  /*b590*/  @!P0 BRA `(.L_x_215) ;  /* 0x0000000000288947 */ /* 0x018fea0003800000 */
[----:B------:R-:W3:Y:S02]  /*b5a0*/  LDC R5, c[0x0][0x634] ;  /* 0x00018d00ff057b82 */ /* 0x000ee40000000800 */
[----:B---3--:R-:W-:-:S05]  /*b5b0*/  IADD3 R19, P0, R2, R5, RZ ;  /* 0x0000000502137210 */ /* 0x008fca0007f1e0ff */
[----:B------:R-:W-:-:S04]  /*b5c0*/  IMAD.X R23, RZ, RZ, R3, P0 ;  /* 0x000000ffff177224 */ /* 0x000fc800000e0603 */
[----:B0-----:R-:W-:-:S04]  /*b5d0*/  IMAD.WIDE.U32 R4, R23, R20, RZ ;  /* 0x0000001417047225 */ /* 0x001fc800078e00ff */
[----:B------:R-:W-:-:S04]  /*b5e0*/  IMAD.WIDE.U32 R16, P0, R19, R21, R4 ;  /* 0x0000001513107225 */ /* 0x000fc80007800004 */
[----:B------:R-:W-:-:S04]  /*b5f0*/  IMAD.WIDE.U32 R4, R19, R20, RZ ;  /* 0x0000001413047225 */ /* 0x000fc800078e00ff */
[----:B------:R-:W-:Y:S01]  /*b600*/  IMAD.X R19, RZ, RZ, RZ, P0 ;  /* 0x000000ffff137224 */ /* 0x000fe200000e06ff */
[----:B------:R-:W-:Y:S01]  /*b610*/  IADD3 RZ, P0, R5, R16, RZ ;  /* 0x0000001005ff7210 */ /* 0x000fe20007f1e0ff */
[----:B------:R-:W-:-:S04]  /*b620*/  IMAD.MOV.U32 R18, RZ, RZ, R17 ;  /* 0x000000ffff127224 */ /* 0x000fc800078e0011 */
[----:B------:R-:W-:-:S08]  /*b630*/  IMAD.WIDE.U32.X R18, R23, R21, R18, P0 ;  /* 0x0000001517127225 */ /* 0x000fd000000e0412 */
.L_x_215:
[-CC-:B------:R-:W-:Y:S01]  /*b640*/  SHF.R.U64 R22, R18, R6.reuse, R19.reuse ;  /* 0x0000000612167219 */ /* 0x180fe20000001213 */
[----:B------:R-:W3:Y:S01]  /*b650*/  LDC.64 R32, c[0x0][0x640] ;  /* 0x00019000ff207b82 */ /* 0x000ee20000000a00 */
[----:B0-----:R-:W-:Y:S01]  /*b660*/  SHF.R.U32.HI R4, RZ, R6, R19 ;  /* 0x00000006ff047219 */ /* 0x001fe20000011613 */
[----:B--2---:R-:W-:Y:S01]  /*b670*/  IMAD.MOV R27, RZ, RZ, -R27 ;  /* 0x000000ffff1b7224 */ /* 0x004fe200078e0a1b */
[----:B------:R-:W-:Y:S01]  /*b680*/  IADD3 R17, P0, RZ, -R22, RZ ;  /* 0x80000016ff117210 */ /* 0x000fe20007f1e0ff */
[----:B------:R-:W-:Y:S01]  /*b690*/  ULDC UR5, c[0x0][0x154] ;  /* 0x0000550000057ab9 */ /* 0x000fe20000000800 */
[----:B------:R-:W-:Y:S02]  /*b6a0*/  IMAD.MOV.U32 R19, RZ, RZ, 0x1 ;  /* 0x00000001ff137424 */ /* 0x000fe400078e00ff */
[----:B------:R-:W-:Y:S01]  /*b6b0*/  IMAD R27, R29, R27, R26 ;  /* 0x0000001b1d1b7224 */ /* 0x000fe200078e021a */
[----:B------:R-:W0:Y:S01]  /*b6c0*/  LDC R16, c[0x0][0x618] ;  /* 0x00018600ff107b82 */ /* 0x000e220000000800 */
[----:B------:R-:W-:-:S04]  /*b6d0*/  IMAD.X R5, RZ, RZ, ~R4, P0 ;  /* 0x000000ffff057224 */ /* 0x000fc800000e0e04 */
[-C--:B-1----:R-:W-:Y:S02]  /*b6e0*/  IMAD R6, R5, R24.reuse, RZ ;  /* 0x0000001805067224 */ /* 0x082fe400078e02ff */
[C---:B------:R-:W-:Y:S01]  /*b6f0*/  IMAD.WIDE.U32 R4, R17.reuse, R24, R2 ;  /* 0x0000001811047225 */ /* 0x040fe200078e0002 */
[----:B------:R-:W1:Y:S03]  /*b700*/  LDC R18, c[0x0][0x608] ;  /* 0x00018200ff127b82 */ /* 0x000e660000000800 */
[----:B------:R-:W-:Y:S01]  /*b710*/  IMAD R17, R17, R25, R6 ;  /* 0x0000001911117224 */ /* 0x000fe200078e0206 */
[----:B------:R-:W-:-:S03]  /*b720*/  I2FP.F32.U32 R6, R28 ;  /* 0x0000001c00067245 */ /* 0x000fc60000201000 */
[----:B------:R-:W-:Y:S01]  /*b730*/  IMAD.IADD R5, R5, 0x1, R17 ;  /* 0x0000000105057824 */ /* 0x000fe200078e0211 */
[----:B------:R-:W2:Y:S01]  /*b740*/  LDC R30, c[0x0][0x658] ;  /* 0x00019600ff1e7b82 */ /* 0x000ea20000000800 */
[----:B---3--:R-:W-:Y:S01]  /*b750*/  ISETP.NE.U32.AND P0, PT, R32, RZ, PT ;  /* 0x000000ff2000720c */ /* 0x008fe20003f05070 */
[----:B------:R-:W-:-:S03]  /*b760*/  IMAD.MOV.U32 R17, RZ, RZ, -0x1 ;  /* 0xffffffffff117424 */ /* 0x000fc600078e00ff */
[----:B------:R-:W-:-:S03]  /*b770*/  ISETP.NE.AND.EX P0, PT, R33, RZ, PT, P0 ;  /* 0x000000ff2100720c */ /* 0x000fc60003f05300 */
[----:B------:R-:W3:Y:S01]  /*b780*/  LDC R25, c[0x0][0x148] ;  /* 0x00005200ff197b82 */ /* 0x000ee20000000800 */
[-CC-:B0-----:R-:W-:Y:S02]  /*b790*/  SHF.R.U64 R20, R4, R16.reuse, R5.reuse ;  /* 0x0000001004147219 */ /* 0x181fe40000001205 */
[----:B------:R-:W-:Y:S01]  /*b7a0*/  SHF.R.U32.HI R5, RZ, R16, R5 ;  /* 0x00000010ff057219 */ /* 0x000fe20000011605 */
[----:B------:R-:W-:-:S04]  /*b7b0*/  FMUL R16, R6, UR5 ;  /* 0x0000000506107c20 */ /* 0x000fc80008400000 */
[----:B------:R-:W0:Y:S01]  /*b7c0*/  LDC R26, c[0x0][0x600] ;  /* 0x00018000ff1a7b82 */ /* 0x000e220000000800 */
[----:B------:R4:W0:Y:S01]  /*b7d0*/  F2I.U32.TRUNC.NTZ R23, R16 ;  /* 0x0000001000177305 */ /* 0x000822000020f000 */
[-CC-:B-1----:R-:W-:Y:S02]  /*b7e0*/  SHF.R.U64 R6, R20, R18.reuse, R5.reuse ;  /* 0x0000001214067219 */ /* 0x182fe40000001205 */
[----:B------:R-:W-:-:S04]  /*b7f0*/  SHF.R.U32.HI R5, RZ, R18, R5 ;  /* 0x00000012ff057219 */ /* 0x000fc80000011605 */
[----:B------:R-:W1:Y:S01]  /*b800*/  LDC R31, c[0x0][0x648] ;  /* 0x00019200ff1f7b82 */ /* 0x000e620000000800 */
[-CC-:B--2---:R-:W-:Y:S02]  /*b810*/  SHF.R.U64 R24, R6, R30.reuse, R5.reuse ;  /* 0x0000001e06187219 */ /* 0x184fe40000001205 */
[-C--:B------:R-:W-:Y:S02]  /*b820*/  SHF.L.U32 R17, R17, R30.reuse, RZ ;  /* 0x0000001e11117219 */ /* 0x080fe400000006ff */
[-C--:B------:R-:W-:Y:S01]  /*b830*/  SHF.R.U32.HI R5, RZ, R30.reuse, R5 ;  /* 0x0000001eff057219 */ /* 0x080fe20000011605 */
[----:B------:R-:W-:Y:S01]  /*b840*/  IMAD.MOV.U32 R4, RZ, RZ, R24 ;  /* 0x000000ffff047224 */ /* 0x000fe200078e0018 */
[----:B------:R-:W-:Y:S01]  /*b850*/  SHF.L.U32 R30, R19, R30, RZ ;  /* 0x0000001e131e7219 */ /* 0x000fe200000006ff */
[----:B------:R-:W2:Y:S01]  /*b860*/  LDC R34, c[0x0][0x638] ;  /* 0x00018e00ff227b82 */ /* 0x000ea20000000800 */
[----:B------:R-:W-:-:S07]  /*b870*/  LOP3.LUT R29, RZ, R17, RZ, 0x33, !PT ;  /* 0x00000011ff1d7212 */ /* 0x000fce00078e33ff */
[----:B------:R-:W0:Y:S01]  /*b880*/  LDC R35, c[0x0][0x610] ;  /* 0x00018400ff237b82 */ /* 0x000e220000000800 */
[----:B----4-:R-:W-:Y:S05]  /*b890*/  @!P0 BRA `(.L_x_216) ;  /* 0x0000000000288947 */ /* 0x010fea0003800000 */
[----:B------:R-:W4:Y:S02]  /*b8a0*/  LDC R19, c[0x0][0x64c] ;  /* 0x00019300ff137b82 */ /* 0x000f240000000800 */
[----:B----4-:R-:W-:-:S05]  /*b8b0*/  IADD3 R19, P0, R24, R19, RZ ;  /* 0x0000001318137210 */ /* 0x010fca0007f1e0ff */
        /* <DEDUP_REMOVED lines=8> */
.L_x_216:
[----:B-1----:R-:W-:Y:S01]  /*b940*/  SHF.R.U64 R4, R4, R31, R5 ;  /* 0x0000001f04047219 */ /* 0x002fe20000001205 */
[----:B0-----:R-:W-:Y:S01]  /*b950*/  VIADD R19, R26, 0xffffffff ;  /* 0xffffffff1a137836 */ /* 0x001fe20000000000 */
[----:B------:R-:W-:Y:S01]  /*b960*/  LOP3.LUT R17, R6, R29, RZ, 0xc0, !PT ;  /* 0x0000001d06117212 */ /* 0x000fe200078ec0ff */
[----:B------:R-:W-:Y:S02]  /*b970*/  IMAD.MOV R23, RZ, RZ, -R23 ;  /* 0x000000ffff177224 */ /* 0x000fe400078e0a17 */
[----:B------:R-:W-:Y:S02]  /*b980*/  IMAD.MOV R5, RZ, RZ, -R4 ;  /* 0x000000ffff057224 */ /* 0x000fe400078e0a04 */
[----:B------:R-:W-:Y:S01]  /*b990*/  IMAD R6, R30, R4, R17 ;  /* 0x000000041e067224 */ /* 0x000fe200078e0211 */
[----:B------:R-:W-:Y:S01]  /*b9a0*/  LOP3.LUT R17, R20, R19, RZ, 0xc0, !PT ;  /* 0x0000001314117212 */ /* 0x000fe200078ec0ff */
[----:B---3--:R-:W-:Y:S02]  /*b9b0*/  @P3 IMAD R27, R25, R23, R28 ;  /* 0x00000017191b3224 */ /* 0x008fe400078e021c */
[----:B--2---:R-:W-:-:S02]  /*b9c0*/  IMAD R4, R5, R34, R24 ;  /* 0x0000002205047224 */ /* 0x004fc400078e0218 */
[----:B------:R-:W-:Y:S02]  /*b9d0*/  IMAD R6, R6, R35, R27 ;  /* 0x0000002306067224 */ /* 0x000fe400078e021b */
[----:B------:R-:W-:Y:S02]  /*b9e0*/  IMAD R17, R4, R26, R17 ;  /* 0x0000001a04117224 */ /* 0x000fe400078e0211 */
[----:B------:R-:W-:Y:S02]  /*b9f0*/  IMAD.MOV.U32 R16, RZ, RZ, 0x1 ;  /* 0x00000001ff107424 */ /* 0x000fe400078e00ff */
[----:B------:R-:W-:Y:S01]  /*ba00*/  IMAD.MOV.U32 R4, RZ, RZ, R22 ;  /* 0x000000ffff047224 */ /* 0x000fe200078e0016 */
[----:B------:R-:W-:Y:S02]  /*ba10*/  SEL R5, R17, R6, !P3 ;  /* 0x0000000611057207 */ /* 0x000fe40005800000 */
[----:B------:R-:W-:-:S07]  /*ba20*/  SEL R6, R6, R17, !P3 ;  /* 0x0000001106067207 */ /* 0x000fce0005800000 */
.L_x_214:
[----:B------:R-:W-:Y:S02]  /*ba30*/  LOP3.LUT P0, RZ, R16, 0xff, RZ, 0xc0, !PT ;  /* 0x000000ff10ff7812 */ /* 0x000fe4000780c0ff */
[----:B------:R-:W-:-:S11]  /*ba40*/  LOP3.LUT R201, R201, 0x1, RZ, 0x3c, !PT ;  /* 0x00000001c9c97812 */ /* 0x000fd600078e3cff */
[----:B------:R-:W-:Y:S05]  /*ba50*/  @P0 BRA `(.L_x_217) ;  /* 0xffffff5800800947 */ /* 0x000fea000383ffff */
[----:B------:R-:W-:Y:S05]  /*ba60*/  EXIT ;  /* 0x000000000000794d */ /* 0x000fea0003800000 */
.L_x_13:
[----:B------:R-:W-:-:S08]  /*ba70*/  ISETP.NE.AND P0, PT, R12, RZ, PT ;  /* 0x000000ff0c00720c */ /* 0x000fd00003f05270 */
[----:B-----5:R-:W0:-:S00]  /*ba80*/  USETMAXREG.DEALLOC.CTAPOOL 0x28 ;  /* 0x00000028000079c8 */ /* 0x020e0000080e0500 */
[----:B------:R-:W-:Y:S05]  /*ba90*/  @P0 EXIT ;  /* 0x000000000000094d */ /* 0x000fea0003800000 */
[----:B0-----:R-:W-:Y:S01]  /*baa0*/  LOP3.LUT P0, RZ, R15, 0xff, RZ, 0xc0, !PT ;  /* 0x000000ff0fff7812 */ /* 0x001fe2000780c0ff */
[----:B------:R-:W-:Y:S02]  /*bab0*/  IMAD.MOV.U32 R12, RZ, RZ, 0x1 ;  /* 0x00000001ff0c7424 */ /* 0x000fe400078e00ff */
[----:B------:R-:W-:-:S10]  /*bac0*/  IMAD.MOV.U32 R15, RZ, RZ, RZ ;  /* 0x000000ffff0f7224 */ /* 0x000fd400078e00ff */
[----:B------:R-:W-:Y:S05]  /*bad0*/  @!P0 BRA `(.L_x_218) ;  /* 0x0000000c000c8947 */ /* 0x000fea0003800000 */
[----:B------:R-:W-:Y:S01]  /*bae0*/  LOP3.LUT P0, RZ, R14, 0x1f, RZ, 0xc0, !PT ;  /* 0x0000001f0eff7812 */ /* 0x000fe2000780c0ff */
[----:B------:R-:W-:Y:S01]  /*baf0*/  ULDC UR5, c[0x0][0x658] ;  /* 0x0001960000057ab9 */ /* 0x000fe20000000800 */
[----:B------:R-:W-:Y:S01]  /*bb00*/  UMOV UR7, 0xffffffff ;  /* 0xffffffff00077882 */ /* 0x000fe20000000000 */
[----:B------:R-:W-:Y:S01]  /*bb10*/  BSSY B0, `(.L_x_218) ;  /* 0x00000bf000007945 */ /* 0x000fe20003800000 */
[----:B------:R-:W-:Y:S01]  /*bb20*/  USHF.L.U32 UR7, UR7, UR5, URZ ;  /* 0x0000000507077299 */ /* 0x000fe2000800063f */
[C---:B------:R-:W-:Y:S01]  /*bb30*/  ISETP.NE.AND P2, PT, R13.reuse, RZ, PT ;  /* 0x000000ff0d00720c */ /* 0x040fe20003f45270 */
[----:B------:R-:W-:Y:S01]  /*bb40*/  IMAD.MOV.U32 R14, RZ, RZ, 0x1 ;  /* 0x00000001ff0e7424 */ /* 0x000fe200078e00ff */
[----:B------:R-:W-:Y:S01]  /*bb50*/  ISETP.NE.OR P0, PT, R13, RZ, !P0 ;  /* 0x000000ff0d00720c */ /* 0x000fe20004705670 */
[----:B------:R-:W-:Y:S01]  /*bb60*/  IMAD.MOV.U32 R12, RZ, RZ, 0x1 ;  /* 0x00000001ff0c7424 */ /* 0x000fe200078e00ff */
[----:B------:R-:W-:Y:S01]  /*bb70*/  LOP3.LUT R13, R7, 0x2, RZ, 0xfc, !PT ;  /* 0x00000002070d7812 */ /* 0x000fe200078efcff */
[----:B------:R-:W-:Y:S01]  /*bb80*/  IMAD.MOV.U32 R15, RZ, RZ, RZ ;  /* 0x000000ffff0f7224 */ /* 0x000fe200078e00ff */
[----:B------:R-:W-:Y:S01]  /*bb90*/  ULDC UR4, c[0x0][0x600] ;  /* 0x0001800000047ab9 */ /* 0x000fe20000000800 */
[----:B------:R-:W-:Y:S01]  /*bba0*/  UMOV UR8, 0x1 ;  /* 0x0000000100087882 */ /* 0x000fe20000000000 */
[----:B------:R-:W-:-:S02]  /*bbb0*/  UIADD3 UR19, UR6, 0x1, URZ ;  /* 0x0000000106137890 */ /* 0x000fc4000fffe03f */
[----:B------:R-:W-:Y:S02]  /*bbc0*/  UIADD3 UR13, UR4, -0x1, URZ ;  /* 0xffffffff040d7890 */ /* 0x000fe4000fffe03f */
[----:B------:R-:W-:Y:S02]  /*bbd0*/  USHF.L.U32 UR17, UR8, UR5, URZ ;  /* 0x0000000508117299 */ /* 0x000fe4000800063f */
[----:B------:R-:W-:Y:S01]  /*bbe0*/  ULOP3.LUT UR16, URZ, UR7, URZ, 0x33, !UPT ;  /* 0x000000073f107292 */ /* 0x000fe2000f8e333f */
[----:B------:R-:W-:-:S11]  /*bbf0*/  ULDC.64 UR20, c[0x0][0x198] ;  /* 0x0000660000147ab9 */ /* 0x000fd60000000a00 */
.L_x_230:
[----:B------:R-:W-:-:S03]  /*bc00*/  UMOV UR4, 0xffffffff ;  /* 0xffffffff00047882 */ /* 0x000fc60000000000 */
[----:B------:R-:W-:Y:S05]  /*bc10*/  BRA.DIV UR4, `(.L_x_219) ;  /* 0x0000001204487947 */ /* 0x000fea000b800000 */
[----:B------:R-:W-:-:S13]  /*bc20*/  ELECT P1, URZ, PT ;  /* 0x00000000003f782f */ /* 0x000fda0003820000 */
.L_x_246:
[----:B------:R-:W0:Y:S01]  /*bc30*/  LDC R10, c[0x0][0x28c] ;  /* 0x0000a300ff0a7b82 */ /* 0x000e220000000800 */
[----:B------:R-:W-:Y:S01]  /*bc40*/  BSSY B1, `(.L_x_220) ;  /* 0x0000036000017945 */ /* 0x000fe20003800000 */
[----:B0-----:R-:W-:-:S13]  /*bc50*/  ISETP.LT.OR P1, PT, R10, 0x1, !P1 ;  /* 0x000000010a00780c */ /* 0x001fda0004f21670 */
[----:B------:R-:W-:Y:S05]  /*bc60*/  @P1 BRA `(.L_x_221) ;  /* 0x0000000000cc1947 */ /* 0x000fea0003800000 */
[----:B------:R-:W-:Y:S02]  /*bc70*/  IMAD R16, R5, 0xb0, RZ ;  /* 0x000000b005107824 */ /* 0x000fe400078e02ff */
[----:B------:R-:W-:Y:S02]  /*bc80*/  IMAD.SHL.U32 R17, R6, 0x40, RZ ;  /* 0x0000004006117824 */ /* 0x000fe400078e00ff */
[----:B------:R-:W-:Y:S02]  /*bc90*/  IMAD.MOV.U32 R18, RZ, RZ, RZ ;  /* 0x000000ffff127224 */ /* 0x000fe400078e00ff */
[----:B------:R-:W-:Y:S02]  /*bca0*/  IMAD.U32 R20, RZ, RZ, UR19 ;  /* 0x00000013ff147e24 */ /* 0x000fe4000f8e00ff */
[----:B------:R-:W-:Y:S02]  /*bcb0*/  IMAD.MOV.U32 R5, RZ, RZ, R12 ;  /* 0x000000ffff057224 */ /* 0x000fe400078e000c */
[----:B------:R-:W-:-:S07]  /*bcc0*/  IMAD.MOV.U32 R6, RZ, RZ, R15 ;  /* 0x000000ffff067224 */ /* 0x000fce00078e000f */
.L_x_225:
[----:B------:R-:W0:Y:S01]  /*bcd0*/  S2R R11, SR_CgaCtaId ;  /* 0x00000000000b7919 */ /* 0x000e220000008800 */
[----:B------:R-:W-:-:S04]  /*bce0*/  MOV R10, 0x400 ;  /* 0x00000400000a7802 */ /* 0x000fc80000000f00 */
[----:B0-----:R-:W-:Y:S02]  /*bcf0*/  LEA R21, R11, R10, 0x18 ;  /* 0x0000000a0b157211 */ /* 0x001fe400078ec0ff */
[----:B------:R-:W-:Y:S01]  /*bd00*/  SHF.L.U32 R10, R5, 0x1f, RZ ;  /* 0x0000001f050a7819 */ /* 0x000fe200000006ff */
[----:B------:R-:W0:Y:S02]  /*bd10*/  @!P2 LDC R11, c[0x0][0x500] ;  /* 0x00014000ff0bab82 */ /* 0x000e240000000800 */
[----:B------:R-:W-:-:S04]  /*bd20*/  IMAD R19, R6, 0x8, R21 ;  /* 0x0000000806137824 */ /* 0x000fc800078e0215 */
[----:B------:R-:W1:Y:S02]  /*bd30*/  SYNCS.PHASECHK.TRANS64.TRYWAIT P1, [R19+URZ+0x38], R10 ;  /* 0x0000380a130075a7 */ /* 0x000e64000802017f */
[----:B-1----:R-:W-:Y:S05]  /*bd40*/  @!P1 BRA `(.L_x_222) ;  /* 0x00000010001c9947 */ /* 0x002fea0003800000 */
.L_x_247:
[----:B-1----:R-:W-:Y:S01]  /*bd50*/  PRMT R10, R13, 0x9910, RZ ;  /* 0x000099100d0a7816 */ /* 0x002fe200000000ff */
[----:B0-----:R0:W-:Y:S03]  /*bd60*/  @!P2 SYNCS.ARRIVE.TRANS64 RZ, [R19+URZ], R11 ;  /* 0x0000000b13ffa9a7 */ /* 0x0011e6000800003f */
[----:B------:R-:W-:-:S13]  /*bd70*/  ISETP.NE.AND P1, PT, R10, 0x2, PT ;  /* 0x000000020a00780c */ /* 0x000fda0003f25270 */
[----:B0-----:R-:W-:Y:S05]  /*bd80*/  @P1 BRA `(.L_x_223) ;  /* 0x0000000000041947 */ /* 0x001fea0003800000 */
[----:B------:R-:W-:Y:S01]  /*bd90*/  BPT.TRAP 0x1 ;  /* 0x000000040000795c */ /* 0x000fe20000300000 */
.L_x_223:
[----:B------:R-:W-:Y:S05]  /*bda0*/  @P0 BRA `(.L_x_224) ;  /* 0x0000000000040947 */ /* 0x000fea0003800000 */
[----:B------:R-:W-:Y:S01]  /*bdb0*/  BPT.TRAP 0x1 ;  /* 0x000000040000795c */ /* 0x000fe20000300000 */
.L_x_224:
[C-C-:B------:R-:W-:Y:S01]  /*bdc0*/  IMAD R10, R6.reuse, 0x2000, R21.reuse ;  /* 0x00002000060a7824 */ /* 0x140fe200078e0215 */
[----:B------:R-:W-:Y:S01]  /*bdd0*/  R2UR UR9, R19 ;  /* 0x00000000130972ca */ /* 0x000fe200000e0000 */
[----:B------:R-:W-:Y:S01]  /*bde0*/  IMAD R21, R6, 0x5800, R21 ;  /* 0x0000580006157824 */ /* 0x000fe200078e0215 */
[----:B------:R-:W-:Y:S01]  /*bdf0*/  UIADD3 UR4, UP0, UR20, 0xf0, URZ ;  /* 0x000000f014047890 */ /* 0x000fe2000ff1e03f */
[----:B------:R-:W-:Y:S01]  /*be00*/  VIADD R20, R20, 0xffffffff ;  /* 0xffffffff14147836 */ /* 0x000fe20000000000 */
[----:B------:R-:W-:Y:S01]  /*be10*/  R2UR UR5, R10 ;  /* 0x000000000a0572ca */ /* 0x000fe200000e0000 */
[----:B------:R-:W-:Y:S01]  /*be20*/  UIADD3 UR22, UP1, UR20, 0x1f0, URZ ;  /* 0x000001f014167890 */ /* 0x000fe2000ff3e03f */
[----:B------:R-:W-:Y:S01]  /*be30*/  R2UR UR7, R21 ;  /* 0x00000000150772ca */ /* 0x000fe200000e0000 */
[----:B------:R-:W-:Y:S01]  /*be40*/  VIADD R6, R6, 0x1 ;  /* 0x0000000106067836 */ /* 0x000fe20000000000 */
[----:B------:R-:W-:Y:S01]  /*be50*/  R2UR UR11, R17 ;  /* 0x00000000110b72ca */ /* 0x000fe200000e0000 */
[----:B------:R-:W-:Y:S01]  /*be60*/  UIADD3.X UR23, URZ, UR21, URZ, UP1, !UPT ;  /* 0x000000153f177290 */ /* 0x000fe20008ffe43f */
[----:B------:R-:W-:Y:S01]  /*be70*/  R2UR UR10, R18 ;  /* 0x00000000120a72ca */ /* 0x000fe200000e0000 */
[----:B------:R-:W-:Y:S01]  /*be80*/  UMOV UR14, 0x0 ;  /* 0x00000000000e7882 */ /* 0x000fe20000000000 */
[----:B------:R-:W-:Y:S01]  /*be90*/  R2UR UR12, R4 ;  /* 0x00000000040c72ca */ /* 0x000fe200000e0000 */
[----:B------:R-:W-:Y:S01]  /*bea0*/  UMOV UR15, 0x10000000 ;  /* 0x10000000000f7882 */ /* 0x000fe20000000000 */
[----:B------:R-:W-:Y:S01]  /*beb0*/  R2UR UR18, R16 ;  /* 0x00000000101272ca */ /* 0x000fe200000e0000 */
[----:B------:R-:W-:Y:S01]  /*bec0*/  VIADD R18, R18, 0x80 ;  /* 0x0000008012127836 */ /* 0x000fe20000000000 */
[----:B------:R-:W-:Y:S01]  /*bed0*/  ISETP.GT.AND P4, PT, R20, 0x1, PT ;  /* 0x000000011400780c */ /* 0x000fe20003f84270 */
[----:B------:R-:W-:Y:S01]  /*bee0*/  UIADD3 UR8, UR5, 0x180, URZ ;  /* 0x0000018005087890 */ /* 0x000fe2000fffe03f */
[----:B------:R-:W-:Y:S01]  /*bef0*/  ISETP.NE.AND P1, PT, R6, 0x7, PT ;  /* 0x000000070600780c */ /* 0x000fe20003f25270 */
[----:B------:R-:W-:-:S02]  /*bf00*/  UIADD3.X UR5, URZ, UR21, URZ, UP0, !UPT ;  /* 0x000000153f057290 */ /* 0x000fc400087fe43f */
[----:B------:R-:W-:Y:S01]  /*bf10*/  UIADD3 UR7, UR7, 0xe180, URZ ;  /* 0x0000e18007077890 */ /* 0x000fe2000fffe03f */
[----:B------:R-:W-:Y:S02]  /*bf20*/  SEL R10, RZ, 0x1, P1 ;  /* 0x00000001ff0a7807 */ /* 0x000fe40000800000 */
[----:B------:R-:W-:Y:S02]  /*bf30*/  SEL R6, R6, RZ, P1 ;  /* 0x000000ff06067207 */ /* 0x000fe40000800000 */
[----:B------:R-:W-:Y:S02]  /*bf40*/  LOP3.LUT R5, R5, R10, RZ, 0x3c, !PT ;  /* 0x0000000a05057212 */ /* 0x000fe400078e3cff */
[----:B------:R0:W-:Y:S02]  /*bf50*/  UTMALDG.3D [UR8], [UR4], desc[UR14] ;  /* 0x00000e08040075b4 */ /* 0x0001e40008011000 */
[----:B0-----:R-:W-:Y:S01]  /*bf60*/  UMOV UR8, UR7 ;  /* 0x0000000700087c82 */ /* 0x001fe20008000000 */
[----:B------:R-:W-:-:S02]  /*bf70*/  UMOV UR11, UR18 ;  /* 0x00000012000b7c82 */ /* 0x000fc40008000000 */
[----:B------:R0:W-:Y:S02]  /*bf80*/  UTMALDG.3D [UR8], [UR22], desc[UR14] ;  /* 0x00000e08160075b4 */ /* 0x0001e40008011000 */
[----:B0-----:R-:W-:Y:S05]  /*bf90*/  @P4 BRA `(.L_x_225) ;  /* 0xfffffffc004c4947 */ /* 0x001fea000383ffff */
.L_x_221:
[----:B------:R-:W-:Y:S05]  /*bfa0*/  BSYNC B1 ;  /* 0x0000000000017941 */ /* 0x000fea0003800000 */
.L_x_220:
[----:B------:R-:W-:Y:S01]  /*bfb0*/  LOP3.LUT P5, RZ, R14, 0xff, RZ, 0xc0, !PT ;  /* 0x000000ff0eff7812 */ /* 0x000fe200078ac0ff */
[----:B------:R-:W-:Y:S01]  /*bfc0*/  VIADD R6, R15, UR6 ;  /* 0x000000060f067c36 */ /* 0x000fe20008000000 */
[----:B------:R-:W-:Y:S02]  /*bfd0*/  UISETP.GE.U32.AND UP0, UPT, UR6, 0x7, UPT ;  /* 0x000000070600788c */ /* 0x000fe4000bf06070 */
[----:B------:R-:W-:Y:S01]  /*bfe0*/  IMAD.U32 R14, RZ, RZ, UR6 ;  /* 0x00000006ff0e7e24 */ /* 0x000fe2000f8e00ff */
[----:B------:R-:W-:Y:S01]  /*bff0*/  ULDC.64 UR4, c[0x0][0x650] ;  /* 0x0001940000047ab9 */ /* 0x000fe20000000a00 */
[C---:B------:R-:W-:Y:S01]  /*c000*/  IMAD.WIDE.U32 R4, R6.reuse, 0x24924925, RZ ;  /* 0x2492492506047825 */ /* 0x040fe200078e00ff */
[C---:B------:R-:W-:Y:S01]  /*c010*/  ISETP.GT.U32.AND P1, PT, R6.reuse, 0x6, PT ;  /* 0x000000060600780c */ /* 0x040fe20003f24070 */
[----:B------:R-:W-:Y:S01]  /*c020*/  BSSY B1, `(.L_x_226) ;  /* 0x000006b000017945 */ /* 0x000fe20003800000 */
[----:B------:R-:W-:Y:S01]  /*c030*/  PLOP3.LUT P4, PT, PT, PT, UP0, 0x80, 0x0 ;  /* 0x000000000000781c */ /* 0x000fe20003f8f008 */
[----:B------:R-:W-:Y:S01]  /*c040*/  IMAD.IADD R4, R6, 0x1, -R5 ;  /* 0x0000000106047824 */ /* 0x000fe200078e0a05 */
[----:B------:R-:W-:-:S02]  /*c050*/  ISETP.LT.U32.AND P1, PT, R14, 0x7, P1 ;  /* 0x000000070e00780c */ /* 0x000fc40000f21070 */
[----:B------:R-:W-:Y:S01]  /*c060*/  PRMT R14, RZ, 0x7610, R14 ;  /* 0x00007610ff0e7816 */ /* 0x000fe2000000000e */
[----:B------:R-:W0:Y:S01]  /*c070*/  @P5 S2R R11, SR_CgaCtaId ;  /* 0x00000000000b5919 */ /* 0x000e220000008800 */
[----:B------:R-:W-:Y:S02]  /*c080*/  @P5 MOV R10, 0x400 ;  /* 0x00000400000a5802 */ /* 0x000fe40000000f00 */
[----:B------:R-:W-:Y:S01]  /*c090*/  LEA.HI R4, R4, R5, RZ, 0x1f ;  /* 0x0000000504047211 */ /* 0x000fe200078ff8ff */
[----:B------:R-:W-:-:S03]  /*c0a0*/  IMAD.MOV.U32 R5, RZ, RZ, -0x1 ;  /* 0xffffffffff057424 */ /* 0x000fc600078e00ff */
[----:B------:R-:W-:Y:S01]  /*c0b0*/  SHF.R.U32.HI R15, RZ, 0x2, R4 ;  /* 0x00000002ff0f7819 */ /* 0x000fe20000011604 */
[----:B------:R-:W-:Y:S01]  /*c0c0*/  IMAD.MOV.U32 R4, RZ, RZ, -0x1 ;  /* 0xffffffffff047424 */ /* 0x000fe200078e00ff */
[----:B0-----:R-:W-:Y:S02]  /*c0d0*/  @P5 LEA R10, R11, R10, 0x18 ;  /* 0x0000000a0b0a5211 */ /* 0x001fe400078ec0ff */
[----:B------:R-:W-:Y:S02]  /*c0e0*/  SEL R11, RZ, 0x1, !P1 ;  /* 0x00000001ff0b7807 */ /* 0x000fe40004800000 */
[----:B------:R-:W-:Y:S01]  /*c0f0*/  IADD3 R2, P1, R2, R8, RZ ;  /* 0x0000000802027210 */ /* 0x000fe20007f3e0ff */
[----:B------:R0:W-:Y:S01]  /*c100*/  @P5 SYNCS.ARRIVE.TRANS64.A1T0 RZ, [R10+URZ+0xa8], RZ ;  /* 0x0000a8ff0aff59a7 */ /* 0x0001e2000810003f */
[----:B------:R-:W-:-:S03]  /*c110*/  LOP3.LUT R12, R12, R11, RZ, 0x3c, !PT ;  /* 0x0000000b0c0c7212 */ /* 0x000fc600078e3cff */
[----:B------:R-:W-:Y:S01]  /*c120*/  IMAD.X R3, R3, 0x1, R0, P1 ;  /* 0x0000000103037824 */ /* 0x000fe200008e0600 */
[----:B------:R-:W-:Y:S02]  /*c130*/  ISETP.GE.U32.AND P1, PT, R2, UR4, PT ;  /* 0x0000000402007c0c */ /* 0x000fe4000bf26070 */
[----:B------:R-:W-:Y:S01]  /*c140*/  @P4 LOP3.LUT R12, R12, 0x1, R15, 0x78, !PT ;  /* 0x000000010c0c4812 */ /* 0x000fe200078e780f */
[----:B------:R-:W-:Y:S01]  /*c150*/  IMAD R15, R15, -0x7, R6 ;  /* 0xfffffff90f0f7824 */ /* 0x000fe200078e0206 */
[----:B------:R-:W-:Y:S01]  /*c160*/  ISETP.GE.U32.AND.EX P1, PT, R3, UR5, PT, P1 ;  /* 0x0000000503007c0c */ /* 0x000fe2000bf26110 */
[----:B------:R-:W-:Y:S01]  /*c170*/  IMAD.MOV.U32 R6, RZ, RZ, -0x1 ;  /* 0xffffffffff067424 */ /* 0x000fe200078e00ff */
[----:B0-----:R-:W-:-:S11]  /*c180*/  PRMT R10, RZ, 0x7610, R10 ;  /* 0x00007610ff0a7816 */ /* 0x001fd6000000000a */
[----:B------:R-:W-:Y:S05]  /*c190*/  @P1 BRA `(.L_x_227) ;  /* 0x00000004004c1947 */ /* 0x000fea0003800000 */
[----:B------:R-:W0:Y:S01]  /*c1a0*/  S2R R17, SR_CTAID.X ;  /* 0x0000000000117919 */ /* 0x000e220000002500 */
[----:B------:R-:W-:Y:S01]  /*c1b0*/  ULDC.64 UR4, c[0x0][0x628] ;  /* 0x00018a0000047ab9 */ /* 0x000fe20000000a00 */
[----:B------:R-:W1:Y:S01]  /*c1c0*/  LDC R18, c[0x0][0x144] ;  /* 0x00005100ff127b82 */ /* 0x000e620000000800 */
[----:B------:R-:W-:Y:S01]  /*c1d0*/  ISETP.NE.U32.AND P1, PT, RZ, UR4, PT ;  /* 0x00000004ff007c0c */ /* 0x000fe2000bf25070 */
[----:B------:R-:W2:Y:S01]  /*c1e0*/  S2R R6, SR_CTAID.Y ;  /* 0x0000000000067919 */ /* 0x000ea20000002600 */
[----:B------:R-:W-:Y:S01]  /*c1f0*/  ULDC UR7, c[0x0][0x150] ;  /* 0x0000540000077ab9 */ /* 0x000fe20000000800 */
[----:B------:R-:W-:Y:S01]  /*c200*/  ULDC UR8, c[0x0][0x630] ;  /* 0x00018c0000087ab9 */ /* 0x000fe20000000800 */
[----:B------:R-:W-:Y:S01]  /*c210*/  ISETP.NE.AND.EX P1, PT, RZ, UR5, PT, P1 ;  /* 0x00000005ff007c0c */ /* 0x000fe2000bf25310 */
[----:B------:R-:W-:Y:S01]  /*c220*/  IMAD.MOV.U32 R4, RZ, RZ, R2 ;  /* 0x000000ffff047224 */ /* 0x000fe200078e0002 */
[----:B0-----:R-:W-:-:S05]  /*c230*/  I2FP.F32.U32 R5, R17 ;  /* 0x0000001100057245 */ /* 0x001fca0000201000 */
[----:B------:R-:W-:Y:S01]  /*c240*/  FMUL R20, R5, UR7 ;  /* 0x0000000705147c20 */ /* 0x000fe20008400000 */
[----:B------:R-:W-:-:S05]  /*c250*/  IMAD.MOV.U32 R5, RZ, RZ, R3 ;  /* 0x000000ffff057224 */ /* 0x000fca00078e0003 */
[----:B--2---:R-:W-:Y:S05]  /*c260*/  @!P1 BRA `(.L_x_228) ;  /* 0x0000000000289947 */ /* 0x004fea0003800000 */
[----:B------:R-:W-:Y:S02]  /*c270*/  ULDC UR7, c[0x0][0x634] ;  /* 0x00018d0000077ab9 */ /* 0x000fe40000000800 */
[----:B------:R-:W-:-:S05]  /*c280*/  IADD3 R5, P1, R2, UR7, RZ ;  /* 0x0000000702057c10 */ /* 0x000fca000ff3e0ff */
[----:B------:R-:W-:-:S04]  /*c290*/  IMAD.X R19, RZ, RZ, R3, P1 ;  /* 0x000000ffff137224 */ /* 0x000fc800008e0603 */
[----:B------:R-:W-:-:S04]  /*c2a0*/  IMAD.WIDE.U32 R10, R19, UR4, RZ ;  /* 0x00000004130a7c25 */ /* 0x000fc8000f8e00ff */
[----:B------:R-:W-:-:S04]  /*c2b0*/  IMAD.WIDE.U32 R10, P1, R5, UR5, R10 ;  /* 0x00000005050a7c25 */ /* 0x000fc8000f82000a */
[----:B------:R-:W-:-:S04]  /*c2c0*/  IMAD.WIDE.U32 R4, R5, UR4, RZ ;  /* 0x0000000405047c25 */ /* 0x000fc8000f8e00ff */
[----:B------:R-:W-:Y:S01]  /*c2d0*/  IMAD.MOV.U32 R4, RZ, RZ, R11 ;  /* 0x000000ffff047224 */ /* 0x000fe200078e000b */
[----:B------:R-:W-:Y:S01]  /*c2e0*/  IADD3 RZ, P4, R5, R10, RZ ;  /* 0x0000000a05ff7210 */ /* 0x000fe20007f9e0ff */
[----:B------:R-:W-:-:S04]  /*c2f0*/  IMAD.X R5, RZ, RZ, RZ, P1 ;  /* 0x000000ffff057224 */ /* 0x000fc800008e06ff */
[----:B------:R-:W-:-:S08]  /*c300*/  IMAD.WIDE.U32.X R4, R19, UR5, R4, P4 ;  /* 0x0000000513047c25 */ /* 0x000fd0000a0e0404 */
.L_x_228:
[--C-:B------:R-:W-:Y:S01]  /*c310*/  SHF.R.U64 R16, R4, UR8, R5.reuse ;  /* 0x0000000804107c19 */ /* 0x100fe20008001205 */
[----:B------:R-:W0:Y:S01]  /*c320*/  F2I.U32.TRUNC.NTZ R20, R20 ;  /* 0x0000001400147305 */ /* 0x000e22000020f000 */
[----:B------:R-:W-:Y:S01]  /*c330*/  SHF.R.U32.HI R4, RZ, UR8, R5 ;  /* 0x00000008ff047c19 */ /* 0x000fe20008011605 */
[----:B------:R-:W-:Y:S01]  /*c340*/  ULDC.64 UR4, c[0x0][0x620] ;  /* 0x0001880000047ab9 */ /* 0x000fe20000000a00 */
[----:B------:R-:W-:Y:S01]  /*c350*/  IADD3 R11, P1, RZ, -R16, RZ ;  /* 0x80000010ff0b7210 */ /* 0x000fe20007f3e0ff */
[----:B------:R-:W-:Y:S01]  /*c360*/  ULDC.64 UR8, c[0x0][0x640] ;  /* 0x0001900000087ab9 */ /* 0x000fe20000000a00 */
[----:B------:R-:W2:Y:S03]  /*c370*/  LDC R21, c[0x0][0x148] ;  /* 0x00005200ff157b82 */ /* 0x000ea60000000800 */
[----:B------:R-:W-:Y:S01]  /*c380*/  IMAD.X R4, RZ, RZ, ~R4, P1 ;  /* 0x000000ffff047224 */ /* 0x000fe200008e0e04 */
[----:B------:R-:W-:-:S03]  /*c390*/  ISETP.NE.U32.AND P1, PT, RZ, UR8, PT ;  /* 0x00000008ff007c0c */ /* 0x000fc6000bf25070 */
[----:B------:R-:W-:Y:S01]  /*c3a0*/  IMAD R10, R4, UR4, RZ ;  /* 0x00000004040a7c24 */ /* 0x000fe2000f8e02ff */
[----:B------:R-:W-:Y:S01]  /*c3b0*/  ISETP.NE.AND.EX P1, PT, RZ, UR9, PT, P1 ;  /* 0x00000009ff007c0c */ /* 0x000fe2000bf25310 */
[----:B------:R-:W-:Y:S01]  /*c3c0*/  IMAD.WIDE.U32 R4, R11, UR4, R2 ;  /* 0x000000040b047c25 */ /* 0x000fe2000f8e0002 */
[----:B------:R-:W-:-:S03]  /*c3d0*/  ULDC UR4, c[0x0][0x618] ;  /* 0x0001860000047ab9 */ /* 0x000fc60000000800 */
[----:B------:R-:W-:Y:S01]  /*c3e0*/  IMAD R11, R11, UR5, R10 ;  /* 0x000000050b0b7c24 */ /* 0x000fe2000f8e020a */
[----:B------:R-:W-:Y:S01]  /*c3f0*/  ULDC UR5, c[0x0][0x154] ;  /* 0x0000550000057ab9 */ /* 0x000fe20000000800 */
[----:B0-----:R-:W-:Y:S02]  /*c400*/  IMAD.MOV R10, RZ, RZ, -R20 ;  /* 0x000000ffff0a7224 */ /* 0x001fe400078e0a14 */
[----:B------:R-:W-:Y:S02]  /*c410*/  IMAD.IADD R5, R5, 0x1, R11 ;  /* 0x0000000105057824 */ /* 0x000fe400078e020b */
[----:B-1----:R-:W-:Y:S01]  /*c420*/  IMAD R17, R18, R10, R17 ;  /* 0x0000000a12117224 */ /* 0x002fe200078e0211 */
[----:B------:R-:W-:Y:S02]  /*c430*/  I2FP.F32.U32 R10, R6 ;  /* 0x00000006000a7245 */ /* 0x000fe40000201000 */
[--C-:B------:R-:W-:Y:S02]  /*c440*/  SHF.R.U64 R18, R4, UR4, R5.reuse ;  /* 0x0000000404127c19 */ /* 0x100fe40008001205 */
[----:B------:R-:W-:Y:S01]  /*c450*/  SHF.R.U32.HI R5, RZ, UR4, R5 ;  /* 0x00000004ff057c19 */ /* 0x000fe20008011605 */
[----:B------:R-:W-:Y:S01]  /*c460*/  FMUL R10, R10, UR5 ;  /* 0x000000050a0a7c20 */ /* 0x000fe20008400000 */
[----:B------:R-:W-:-:S02]  /*c470*/  ULDC UR4, c[0x0][0x608] ;  /* 0x0001820000047ab9 */ /* 0x000fc40000000800 */
[--C-:B------:R-:W-:Y:S01]  /*c480*/  SHF.R.U64 R20, R18, UR4, R5.reuse ;  /* 0x0000000412147c19 */ /* 0x100fe20008001205 */
[----:B------:R0:W1:Y:S01]  /*c490*/  F2I.U32.TRUNC.NTZ R22, R10 ;  /* 0x0000000a00167305 */ /* 0x000062000020f000 */
[----:B------:R-:W-:Y:S01]  /*c4a0*/  SHF.R.U32.HI R5, RZ, UR4, R5 ;  /* 0x00000004ff057c19 */ /* 0x000fe20008011605 */
[----:B------:R-:W-:-:S03]  /*c4b0*/  ULDC UR4, c[0x0][0x658] ;  /* 0x0001960000047ab9 */ /* 0x000fc60000000800 */
[--C-:B------:R-:W-:Y:S02]  /*c4c0*/  SHF.R.U64 R19, R20, UR4, R5.reuse ;  /* 0x0000000414137c19 */ /* 0x100fe40008001205 */
[----:B------:R-:W-:-:S03]  /*c4d0*/  SHF.R.U32.HI R23, RZ, UR4, R5 ;  /* 0x00000004ff177c19 */ /* 0x000fc60008011605 */
[----:B------:R-:W-:Y:S02]  /*c4e0*/  IMAD.MOV.U32 R4, RZ, RZ, R19 ;  /* 0x000000ffff047224 */ /* 0x000fe400078e0013 */
[----:B------:R-:W-:Y:S01]  /*c4f0*/  IMAD.MOV.U32 R5, RZ, RZ, R23 ;  /* 0x000000ffff057224 */ /* 0x000fe200078e0017 */
[----:B0-----:R-:W-:Y:S06]  /*c500*/  @!P1 BRA `(.L_x_229) ;  /* 0x0000000000289947 */ /* 0x001fec0003800000 */
        /* <DEDUP_REMOVED lines=10> */
.L_x_229:
[----:B------:R-:W-:Y:S01]  /*c5b0*/  ULDC UR4, c[0x0][0x648] ;  /* 0x0001920000047ab9 */ /* 0x000fe20000000800 */
[----:B-1----:R-:W-:Y:S01]  /*c5c0*/  IMAD.MOV R22, RZ, RZ, -R22 ;  /* 0x000000ffff167224 */ /* 0x002fe200078e0a16 */
[----:B------:R-:W-:Y:S01]  /*c5d0*/  SHF.R.U64 R5, R4, UR4, R5 ;  /* 0x0000000404057c19 */ /* 0x000fe20008001205 */
[----:B------:R-:W-:Y:S01]  /*c5e0*/  ULDC UR4, c[0x0][0x638] ;  /* 0x00018e0000047ab9 */ /* 0x000fe20000000800 */
[----:B------:R-:W-:Y:S01]  /*c5f0*/  LOP3.LUT R4, R20, UR16, RZ, 0xc0, !PT ;  /* 0x0000001014047c12 */ /* 0x000fe2000f8ec0ff */
[----:B--2---:R-:W-:Y:S01]  /*c600*/  @P3 IMAD R17, R21, R22, R6 ;  /* 0x0000001615113224 */ /* 0x004fe200078e0206 */
[----:B------:R-:W-:Y:S01]  /*c610*/  LOP3.LUT R18, R18, UR13, RZ, 0xc0, !PT ;  /* 0x0000000d12127c12 */ /* 0x000fe2000f8ec0ff */
[----:B------:R-:W-:Y:S01]  /*c620*/  IMAD.MOV R6, RZ, RZ, -R5 ;  /* 0x000000ffff067224 */ /* 0x000fe200078e0a05 */
[----:B------:R-:W-:Y:S01]  /*c630*/  ULDC UR5, c[0x0][0x610] ;  /* 0x0001840000057ab9 */ /* 0x000fe20000000800 */
[----:B------:R-:W-:Y:S02]  /*c640*/  IMAD R4, R5, UR17, R4 ;  /* 0x0000001105047c24 */ /* 0x000fe4000f8e0204 */
[----:B------:R-:W-:Y:S01]  /*c650*/  IMAD R19, R6, UR4, R19 ;  /* 0x0000000406137c24 */ /* 0x000fe2000f8e0213 */
[----:B------:R-:W-:Y:S01]  /*c660*/  ULDC UR4, c[0x0][0x600] ;  /* 0x0001800000047ab9 */ /* 0x000fe20000000800 */
[----:B------:R-:W-:-:S02]  /*c670*/  IMAD R17, R4, UR5, R17 ;  /* 0x0000000504117c24 */ /* 0x000fc4000f8e0211 */
[----:B------:R-:W-:Y:S02]  /*c680*/  IMAD R6, R19, UR4, R18 ;  /* 0x0000000413067c24 */ /* 0x000fe4000f8e0212 */
[----:B------:R-:W-:Y:S02]  /*c690*/  IMAD.MOV.U32 R10, RZ, RZ, 0x1 ;  /* 0x00000001ff0a7424 */ /* 0x000fe400078e00ff */
[----:B------:R-:W-:Y:S01]  /*c6a0*/  IMAD.MOV.U32 R4, RZ, RZ, R16 ;  /* 0x000000ffff047224 */ /* 0x000fe200078e0010 */
[----:B------:R-:W-:Y:S02]  /*c6b0*/  SEL R5, R6, R17, !P3 ;  /* 0x0000001106057207 */ /* 0x000fe40005800000 */
[----:B------:R-:W-:-:S07]  /*c6c0*/  SEL R6, R17, R6, !P3 ;  /* 0x0000000611067207 */ /* 0x000fce0005800000 */
.L_x_227:
[----:B------:R-:W-:Y:S05]  /*c6d0*/  BSYNC B1 ;  /* 0x0000000000017941 */ /* 0x000fea0003800000 */
.L_x_226:
[----:B------:R-:W-:-:S13]  /*c6e0*/  LOP3.LUT P1, RZ, R10, 0xff, RZ, 0xc0, !PT ;  /* 0x000000ff0aff7812 */ /* 0x000fda000782c0ff */
[----:B------:R-:W-:Y:S05]  /*c6f0*/  @P1 BRA `(.L_x_230) ;  /* 0xfffffff400401947 */ /* 0x000fea000383ffff */
[----:B------:R-:W-:Y:S05]  /*c700*/  BSYNC B0 ;  /* 0x0000000000007941 */ /* 0x000fea0003800000 */
.L_x_218:
[----:B------:R-:W-:-:S03]  /*c710*/  UMOV UR4, 0xffffffff ;  /* 0xffffffff00047882 */ /* 0x000fc60000000000 */
[----:B------:R-:W-:Y:S05]  /*c720*/  BRA.DIV UR4, `(.L_x_231) ;  /* 0x0000000604b87947 */ /* 0x000fea000b800000 */
[----:B------:R-:W-:-:S13]  /*c730*/  ELECT P0, URZ, PT ;  /* 0x00000000003f782f */ /* 0x000fda0003800000 */
.L_x_250:
[----:B------:R-:W-:Y:S04]  /*c740*/  BSSY B0, `(.L_x_232) ;  /* 0x0000046000007945 */ /* 0x000fe80003800000 */
[----:B------:R-:W-:Y:S05]  /*c750*/  @!P0 BRA `(.L_x_233) ;  /* 0x0000000400108947 */ /* 0x000fea0003800000 */
[----:B------:R-:W-:-:S04]  /*c760*/  LOP3.LUT R7, R7, 0x2, RZ, 0xfc, !PT ;  /* 0x0000000207077812 */ /* 0x000fc800078efcff */
[----:B------:R-:W-:-:S13]  /*c770*/  ISETP.NE.AND P0, PT, R7, 0x3, PT ;  /* 0x000000030700780c */ /* 0x000fda0003f05270 */
[----:B------:R-:W-:Y:S05]  /*c780*/  @!P0 BRA `(.L_x_234) ;  /* 0x0000000000048947 */ /* 0x000fea0003800000 */
[----:B------:R-:W-:Y:S01]  /*c790*/  BPT.TRAP 0x1 ;  /* 0x000000040000795c */ /* 0x000fe20000300000 */
.L_x_234:
[----:B------:R-:W0:Y:S01]  /*c7a0*/  S2R R3, SR_CgaCtaId ;  /* 0x0000000000037919 */ /* 0x000e220000008800 */
[----:B------:R-:W-:Y:S02]  /*c7b0*/  MOV R0, 0x400 ;  /* 0x0000040000007802 */ /* 0x000fe40000000f00 */
[----:B------:R-:W-:Y:S02]  /*c7c0*/  SHF.L.U32 R2, R12, 0x1f, RZ ;  /* 0x0000001f0c027819 */ /* 0x000fe400000006ff */
[----:B0-----:R-:W-:-:S05]  /*c7d0*/  LEA R0, R3, R0, 0x18 ;  /* 0x0000000003007211 */ /* 0x001fca00078ec0ff */
[----:B------:R-:W-:-:S04]  /*c7e0*/  VIADD R0, R0, 0x38 ;  /* 0x0000003800007836 */ /* 0x000fc80000000000 */
[C---:B------:R-:W-:Y:S02]  /*c7f0*/  IMAD R5, R15.reuse, 0x8, R0 ;  /* 0x000000080f057824 */ /* 0x040fe400078e0200 */
[----:B------:R-:W-:Y:S02]  /*c800*/  VIADD R15, R15, 0x1 ;  /* 0x000000010f0f7836 */ /* 0x000fe40000000000 */
[----:B------:R-:W0:Y:S03]  /*c810*/  SYNCS.PHASECHK.TRANS64.TRYWAIT P0, [R5+URZ], R2 ;  /* 0x00000002050075a7 */ /* 0x000e26000800017f */
[----:B------:R-:W-:-:S04]  /*c820*/  ISETP.NE.AND P1, PT, R15, 0x7, PT ;  /* 0x000000070f00780c */ /* 0x000fc80003f25270 */
[----:B------:R-:W-:Y:S02]  /*c830*/  SEL R3, RZ, 0x1, P1 ;  /* 0x00000001ff037807 */ /* 0x000fe40000800000 */
[----:B------:R-:W-:Y:S02]  /*c840*/  SEL R15, R15, RZ, P1 ;  /* 0x000000ff0f0f7207 */ /* 0x000fe40000800000 */
[----:B------:R-:W-:-:S03]  /*c850*/  LOP3.LUT R12, R12, R3, RZ, 0x3c, !PT ;  /* 0x000000030c0c7212 */ /* 0x000fc600078e3cff */
[----:B------:R-:W-:Y:S01]  /*c860*/  IMAD R7, R15, 0x8, R0 ;  /* 0x000000080f077824 */ /* 0x000fe200078e0200 */
[----:B------:R-:W-:Y:S01]  /*c870*/  SHF.L.U32 R4, R12, 0x1f, RZ ;  /* 0x0000001f0c047819 */ /* 0x000fe200000006ff */
[----:B0-----:R-:W-:Y:S06]  /*c880*/  @!P0 BRA `(.L_x_235) ;  /* 0x0000000400848947 */ /* 0x001fec0003800000 */
.L_x_251:
[----:B------:R-:W1:Y:S01]  /*c890*/  SYNCS.PHASECHK.TRANS64.TRYWAIT P0, [R7+URZ], R4 ;  /* 0x00000004070075a7 */ /* 0x000e62000800017f */
[----:B0-----:R-:W-:-:S05]  /*c8a0*/  VIADD R2, R15, 0x1 ;  /* 0x000000010f027836 */ /* 0x001fca0000000000 */
[----:B------:R-:W-:-:S04]  /*c8b0*/  ISETP.NE.AND P1, PT, R2, 0x7, PT ;  /* 0x000000070200780c */ /* 0x000fc80003f25270 */
[----:B------:R-:W-:Y:S02]  /*c8c0*/  SEL R3, RZ, 0x1, P1 ;  /* 0x00000001ff037807 */ /* 0x000fe40000800000 */
[----:B------:R-:W-:Y:S02]  /*c8d0*/  SEL R9, R2, RZ, P1 ;  /* 0x000000ff02097207 */ /* 0x000fe40000800000 */
[----:B------:R-:W-:-:S03]  /*c8e0*/  LOP3.LUT R12, R12, R3, RZ, 0x3c, !PT ;  /* 0x000000030c0c7212 */ /* 0x000fc600078e3cff */
[----:B------:R-:W-:Y:S01]  /*c8f0*/  IMAD R6, R9, 0x8, R0 ;  /* 0x0000000809067824 */ /* 0x000fe200078e0200 */
[----:B------:R-:W-:Y:S01]  /*c900*/  SHF.L.U32 R5, R12, 0x1f, RZ ;  /* 0x0000001f0c057819 */ /* 0x000fe200000006ff */
[----:B-1----:R-:W-:Y:S06]  /*c910*/  @!P0 BRA `(.L_x_236) ;  /* 0x0000000400748947 */ /* 0x002fec0003800000 */
.L_x_252:
[----:B------:R-:W1:Y:S01]  /*c920*/  SYNCS.PHASECHK.TRANS64.TRYWAIT P0, [R6+URZ], R5 ;  /* 0x00000005060075a7 */ /* 0x000e62000800017f */
[----:B------:R-:W-:-:S05]  /*c930*/  VIADD R2, R9, 0x1 ;  /* 0x0000000109027836 */ /* 0x000fca0000000000 */
[----:B------:R-:W-:-:S04]  /*c940*/  ISETP.NE.AND P1, PT, R2, 0x7, PT ;  /* 0x000000070200780c */ /* 0x000fc80003f25270 */
[----:B------:R-:W-:Y:S02]  /*c950*/  SEL R3, RZ, 0x1, P1 ;  /* 0x00000001ff037807 */ /* 0x000fe40000800000 */
[----:B0-----:R-:W-:Y:S02]  /*c960*/  SEL R7, R2, RZ, P1 ;  /* 0x000000ff02077207 */ /* 0x001fe40000800000 */
[----:B------:R-:W-:-:S03]  /*c970*/  LOP3.LUT R12, R12, R3, RZ, 0x3c, !PT ;  /* 0x000000030c0c7212 */ /* 0x000fc600078e3cff */
[----:B------:R-:W-:Y:S01]  /*c980*/  IMAD R9, R7, 0x8, R0 ;  /* 0x0000000807097824 */ /* 0x000fe200078e0200 */
[----:B------:R-:W-:Y:S01]  /*c990*/  SHF.L.U32 R4, R12, 0x1f, RZ ;  /* 0x0000001f0c047819 */ /* 0x000fe200000006ff */
[----:B-1----:R-:W-:Y:S06]  /*c9a0*/  @!P0 BRA `(.L_x_237) ;  /* 0x0000000400648947 */ /* 0x002fec0003800000 */
.L_x_253:
[----:B------:R-:W1:Y:S01]  /*c9b0*/  SYNCS.PHASECHK.TRANS64.TRYWAIT P0, [R9+URZ], R4 ;  /* 0x00000004090075a7 */ /* 0x000e62000800017f */
[----:B------:R-:W-:-:S05]  /*c9c0*/  VIADD R2, R7, 0x1 ;  /* 0x0000000107027836 */ /* 0x000fca0000000000 */
[----:B------:R-:W-:-:S04]  /*c9d0*/  ISETP.NE.AND P1, PT, R2, 0x7, PT ;  /* 0x000000070200780c */ /* 0x000fc80003f25270 */
[----:B------:R-:W-:Y:S02]  /*c9e0*/  SEL R3, RZ, 0x1, P1 ;  /* 0x00000001ff037807 */ /* 0x000fe40000800000 */
[----:B------:R-:W-:Y:S02]  /*c9f0*/  SEL R7, R2, RZ, P1 ;  /* 0x000000ff02077207 */ /* 0x000fe40000800000 */
[----:B------:R-:W-:-:S03]  /*ca00*/  LOP3.LUT R12, R12, R3, RZ, 0x3c, !PT ;  /* 0x000000030c0c7212 */ /* 0x000fc600078e3cff */
[----:B------:R-:W-:Y:S01]  /*ca10*/  IMAD R8, R7, 0x8, R0 ;  /* 0x0000000807087824 */ /* 0x000fe200078e0200 */
[----:B0-----:R-:W-:Y:S01]  /*ca20*/  SHF.L.U32 R5, R12, 0x1f, RZ ;  /* 0x0000001f0c057819 */ /* 0x001fe200000006ff */
[----:B-1----:R-:W-:Y:S06]  /*ca30*/  @!P0 BRA `(.L_x_238) ;  /* 0x0000000400548947 */ /* 0x002fec0003800000 */
.L_x_254:
[----:B------:R-:W1:Y:S01]  /*ca40*/  SYNCS.PHASECHK.TRANS64.TRYWAIT P0, [R8+URZ], R5 ;  /* 0x00000005080075a7 */ /* 0x000e62000800017f */
[----:B------:R-:W-:-:S05]  /*ca50*/  VIADD R2, R7, 0x1 ;  /* 0x0000000107027836 */ /* 0x000fca0000000000 */
[----:B------:R-:W-:-:S04]  /*ca60*/  ISETP.NE.AND P1, PT, R2, 0x7, PT ;  /* 0x000000070200780c */ /* 0x000fc80003f25270 */
[----:B------:R-:W-:Y:S02]  /*ca70*/  SEL R3, RZ, 0x1, P1 ;  /* 0x00000001ff037807 */ /* 0x000fe40000800000 */
[----:B------:R-:W-:Y:S02]  /*ca80*/  SEL R7, R2, RZ, P1 ;  /* 0x000000ff02077207 */ /* 0x000fe40000800000 */
[----:B0-----:R-:W-:-:S03]  /*ca90*/  LOP3.LUT R9, R12, R3, RZ, 0x3c, !PT ;  /* 0x000000030c097212 */ /* 0x001fc600078e3cff */
[----:B------:R-:W-:Y:S01]  /*caa0*/  IMAD R11, R7, 0x8, R0 ;  /* 0x00000008070b7824 */ /* 0x000fe200078e0200 */
[----:B------:R-:W-:Y:S01]  /*cab0*/  SHF.L.U32 R6, R9, 0x1f, RZ ;  /* 0x0000001f09067819 */ /* 0x000fe200000006ff */
[----:B-1----:R-:W-:Y:S06]  /*cac0*/  @!P0 BRA `(.L_x_239) ;  /* 0x0000000400448947 */ /* 0x002fec0003800000 */
.L_x_255:
[----:B------:R-:W1:Y:S01]  /*cad0*/  SYNCS.PHASECHK.TRANS64.TRYWAIT P0, [R11+URZ], R6 ;  /* 0x000000060b0075a7 */ /* 0x000e62000800017f */
[----:B------:R-:W-:-:S05]  /*cae0*/  VIADD R2, R7, 0x1 ;  /* 0x0000000107027836 */ /* 0x000fca0000000000 */
[----:B------:R-:W-:-:S04]  /*caf0*/  ISETP.NE.AND P1, PT, R2, 0x7, PT ;  /* 0x000000070200780c */ /* 0x000fc80003f25270 */
[----:B------:R-:W-:Y:S02]  /*cb00*/  SEL R4, RZ, 0x1, P1 ;  /* 0x00000001ff047807 */ /* 0x000fe40000800000 */
[----:B------:R-:W-:Y:S02]  /*cb10*/  SEL R3, R2, RZ, P1 ;  /* 0x000000ff02037207 */ /* 0x000fe40000800000 */
[----:B------:R-:W-:Y:S01]  /*cb20*/  LOP3.LUT R4, R9, R4, RZ, 0x3c, !PT ;  /* 0x0000000409047212 */ /* 0x000fe200078e3cff */
[----:B-1----:R-:W-:Y:S06]  /*cb30*/  @!P0 BRA `(.L_x_240) ;  /* 0x00000004003c8947 */ /* 0x002fec0003800000 */
.L_x_256:
[----:B------:R-:W-:Y:S01]  /*cb40*/  IMAD R3, R3, 0x8, R0 ;  /* 0x0000000803037824 */ /* 0x000fe200078e0200 */
[----:B------:R-:W-:-:S07]  /*cb50*/  SHF.L.U32 R0, R4, 0x1f, RZ ;  /* 0x0000001f04007819 */ /* 0x000fce00000006ff */
.L_x_241:
[----:B--2---:R2:W3:Y:S02]  /*cb60*/  SYNCS.PHASECHK.TRANS64.TRYWAIT P0, [R3+URZ], R0 ;  /* 0x00000000030075a7 */ /* 0x0044e4000800017f */
[----:B---3--:R-:W-:Y:S05]  /*cb70*/  @!P0 NANOSLEEP.SYNCS 0x989680 ;  /* 0x009896800000895d */ /* 0x008fea0003900000 */
[----:B------:R-:W3:Y:S02]  /*cb80*/  @!P0 SYNCS.PHASECHK.TRANS64 P0, [R3+URZ], R0 ;  /* 0x00000000030085a7 */ /* 0x000ee4000800007f */
[----:B---3--:R-:W-:Y:S05]  /*cb90*/  @!P0 BRA `(.L_x_241) ;  /* 0xfffffffc00f08947 */ /* 0x008fea000383ffff */
.L_x_233:
[----:B------:R-:W-:Y:S05]  /*cba0*/  BSYNC B0 ;  /* 0x0000000000007941 */ /* 0x000fea0003800000 */
.L_x_232:
[----:B------:R-:W-:Y:S05]  /*cbb0*/  EXIT ;  /* 0x000000000000794d */ /* 0x000fea0003800000 */
.L_x_15:
[----:B0-----:R-:W-:-:S04]  /*cbc0*/  IMAD.U32 R17, RZ, RZ, UR11 ;  /* 0x0000000bff117e24 */ /* 0x001fc8000f8e00ff */
[----:B------:R0:W1:Y:S03]  /*cbd0*/  SYNCS.PHASECHK.TRANS64.TRYWAIT P0, [R17+URZ+-0x8], R16 ;  /* 0xfffff810110075a7 */ /* 0x000066000800017f */
[----:B-1----:R-:W-:Y:S05]  /*cbe0*/  @!P0 NANOSLEEP.SYNCS 0x989680 ;  /* 0x009896800000895d */ /* 0x002fea0003900000 */
[----:B------:R-:W1:Y:S02]  /*cbf0*/  @!P0 SYNCS.PHASECHK.TRANS64 P0, [R17+URZ+-0x8], R16 ;  /* 0xfffff810110085a7 */ /* 0x000e64000800007f */
[----:B-1----:R-:W-:Y:S05]  /*cc00*/  @!P0 BRA `(.L_x_15) ;  /* 0xfffffffc00ec8947 */ /* 0x002fea000383ffff */
[----:B------:R-:W-:Y:S05]  /*cc10*/  BRA `(.L_x_242) ;  /* 0xffffff48002c7947 */ /* 0x000fea000383ffff */
.L_x_20:
[----:B-1----:R-:W-:-:S04]  /*cc20*/  IMAD.U32 R17, RZ, RZ, UR14 ;  /* 0x0000000eff117e24 */ /* 0x002fc8000f8e00ff */
[----:B------:R1:W2:Y:S03]  /*cc30*/  SYNCS.PHASECHK.TRANS64.TRYWAIT P0, [R17+URZ], R16 ;  /* 0x00000010110075a7 */ /* 0x0002a6000800017f */
[----:B--2---:R-:W-:Y:S05]  /*cc40*/  @!P0 NANOSLEEP.SYNCS 0x989680 ;  /* 0x009896800000895d */ /* 0x004fea0003900000 */
[----:B------:R-:W2:Y:S02]  /*cc50*/  @!P0 SYNCS.PHASECHK.TRANS64 P0, [R17+URZ], R16 ;  /* 0x00000010110085a7 */ /* 0x000ea4000800007f */
[----:B--2---:R-:W-:Y:S05]  /*cc60*/  @!P0 BRA `(.L_x_20) ;  /* 0xfffffffc00ec8947 */ /* 0x004fea000383ffff */
[----:B------:R-:W-:Y:S05]  /*cc70*/  BRA `(.L_x_19) ;  /* 0xffffff4c00c07947 */ /* 0x000fea000383ffff */
.L_x_26:
[----:B-1----:R-:W-:-:S04]  /*cc80*/  IMAD.U32 R18, RZ, RZ, UR20 ;  /* 0x00000014ff127e24 */ /* 0x002fc8000f8e00ff */
[----:B------:R1:W2:Y:S03]  /*cc90*/  SYNCS.PHASECHK.TRANS64.TRYWAIT P0, [R18+URZ], R17 ;  /* 0x00000011120075a7 */ /* 0x0002a6000800017f */
[----:B--2---:R-:W-:Y:S05]  /*cca0*/  @!P0 NANOSLEEP.SYNCS 0x989680 ;  /* 0x009896800000895d */ /* 0x004fea0003900000 */
[----:B------:R-:W2:Y:S02]  /*ccb0*/  @!P0 SYNCS.PHASECHK.TRANS64 P0, [R18+URZ], R17 ;  /* 0x00000011120085a7 */ /* 0x000ea4000800007f */
[----:B--2---:R-:W-:Y:S05]  /*ccc0*/  @!P0 BRA `(.L_x_26) ;  /* 0xfffffffc00ec8947 */ /* 0x004fea000383ffff */
[----:B------:R-:W-:Y:S05]  /*ccd0*/  BRA `(.L_x_25) ;  /* 0xffffff6400347947 */ /* 0x000fea000383ffff */
.L_x_34:
[----:B0-----:R-:W-:-:S04]  /*cce0*/  IMAD.U32 R17, RZ, RZ, UR11 ;  /* 0x0000000bff117e24 */ /* 0x001fc8000f8e00ff */
[----:B------:R0:W1:Y:S03]  /*ccf0*/  SYNCS.PHASECHK.TRANS64.TRYWAIT P0, [R17+URZ+0x8], R16 ;  /* 0x00000810110075a7 */ /* 0x000066000800017f */
[----:B-1----:R-:W-:Y:S05]  /*cd00*/  @!P0 NANOSLEEP.SYNCS 0x989680 ;  /* 0x009896800000895d */ /* 0x002fea0003900000 */
[----:B------:R-:W1:Y:S02]  /*cd10*/  @!P0 SYNCS.PHASECHK.TRANS64 P0, [R17+URZ+0x8], R16 ;  /* 0x00000810110085a7 */ /* 0x000e64000800007f */
[----:B-1----:R-:W-:Y:S05]  /*cd20*/  @!P0 BRA `(.L_x_34) ;  /* 0xfffffffc00ec8947 */ /* 0x002fea000383ffff */
[----:B------:R-:W-:Y:S05]  /*cd30*/  BRA `(.L_x_243) ;  /* 0xffffff80000c7947 */ /* 0x000fea000383ffff */
.L_x_219:
[----:B------:R-:W-:Y:S01]  /*cd40*/  BSSY B1, `(.L_x_244) ;  /* 0x0000006000017945 */ /* 0x000fe20003800000 */
[----:B------:R-:W-:-:S07]  /*cd50*/  IMAD.MOV.U32 R10, RZ, RZ, -0x1 ;  /* 0xffffffffff0a7424 */ /* 0x000fce00078e00ff */
[----:B------:R-:W-:Y:S05]  /*cd60*/  WARPSYNC.COLLECTIVE R10, `(.L_x_245) ;  /* 0x000000000a0c7348 */ /* 0x000fea0003c00000 */
[----:B------:R-:W-:Y:S02]  /*cd70*/  ELECT P1, UR62, PT ;  /* 0x00000000003e782f */ /* 0x000fe40003820000 */
[----:B------:R-:W-:Y:S01]  /*cd80*/  MOV R10, UR62 ;  /* 0x0000003e000a7c02 */ /* 0x000fe20008000f00 */
[----:B------:R-:W-:Y:S10]  /*cd90*/  ENDCOLLECTIVE ;  /* 0x000000000000791b */ /* 0x000ff40003800000 */
.L_x_245:
[----:B------:R-:W-:Y:S05]  /*cda0*/  BSYNC B1 ;  /* 0x0000000000017941 */ /* 0x000fea0003800000 */
.L_x_244:
[----:B------:R-:W-:Y:S05]  /*cdb0*/  BRA `(.L_x_246) ;  /* 0xffffffec009c7947 */ /* 0x000fea000383ffff */
.L_x_222:
[----:B-1----:R1:W2:Y:S02]  /*cdc0*/  SYNCS.PHASECHK.TRANS64.TRYWAIT P1, [R19+URZ+0x38], R10 ;  /* 0x0000380a130075a7 */ /* 0x0022a4000802017f */
[----:B--2---:R-:W-:Y:S05]  /*cdd0*/  @!P1 NANOSLEEP.SYNCS 0x989680 ;  /* 0x009896800000995d */ /* 0x004fea0003900000 */
[----:B------:R-:W2:Y:S02]  /*cde0*/  @!P1 SYNCS.PHASECHK.TRANS64 P1, [R19+URZ+0x38], R10 ;  /* 0x0000380a130095a7 */ /* 0x000ea4000802007f */
[----:B--2---:R-:W-:Y:S05]  /*cdf0*/  @!P1 BRA `(.L_x_222) ;  /* 0xfffffffc00f09947 */ /* 0x004fea000383ffff */
[----:B------:R-:W-:Y:S05]  /*ce00*/  BRA `(.L_x_247) ;  /* 0xffffffec00d07947 */ /* 0x000fea000383ffff */
.L_x_231:
[----:B------:R-:W-:Y:S01]  /*ce10*/  BSSY B0, `(.L_x_248) ;  /* 0x0000006000007945 */ /* 0x000fe20003800000 */
[----:B------:R-:W-:-:S07]  /*ce20*/  IMAD.MOV.U32 R10, RZ, RZ, -0x1 ;  /* 0xffffffffff0a7424 */ /* 0x000fce00078e00ff */
[----:B------:R-:W-:Y:S05]  /*ce30*/  WARPSYNC.COLLECTIVE R10, `(.L_x_249) ;  /* 0x000000000a0c7348 */ /* 0x000fea0003c00000 */
[----:B------:R-:W-:Y:S02]  /*ce40*/  ELECT P1, UR62, PT ;  /* 0x00000000003e782f */ /* 0x000fe40003820000 */
[----:B------:R-:W-:Y:S01]  /*ce50*/  MOV R10, UR62 ;  /* 0x0000003e000a7c02 */ /* 0x000fe20008000f00 */
[----:B------:R-:W-:Y:S10]  /*ce60*/  ENDCOLLECTIVE ;  /* 0x000000000000791b */ /* 0x000ff40003800000 */
.L_x_249:
[----:B------:R-:W-:Y:S05]  /*ce70*/  BSYNC B0 ;  /* 0x0000000000007941 */ /* 0x000fea0003800000 */
.L_x_248:
[----:B------:R-:W-:Y:S01]  /*ce80*/  PLOP3.LUT P0, PT, P1, PT, PT, 0x80, 0x0 ;  /* 0x000000000000781c */ /* 0x000fe20000f0f070 */
[----:B------:R-:W-:-:S12]  /*ce90*/  BRA `(.L_x_250) ;  /* 0xfffffff800287947 */ /* 0x000fd8000383ffff */
.L_x_235:
[----:B0-----:R0:W1:Y:S02]  /*cea0*/  SYNCS.PHASECHK.TRANS64.TRYWAIT P0, [R5+URZ], R2 ;  /* 0x00000002050075a7 */ /* 0x001064000800017f */
[----:B-1----:R-:W-:Y:S05]  /*ceb0*/  @!P0 NANOSLEEP.SYNCS 0x989680 ;  /* 0x009896800000895d */ /* 0x002fea0003900000 */
[----:B------:R-:W1:Y:S02]  /*cec0*/  @!P0 SYNCS.PHASECHK.TRANS64 P0, [R5+URZ], R2 ;  /* 0x00000002050085a7 */ /* 0x000e64000800007f */
[----:B-1----:R-:W-:Y:S05]  /*ced0*/  @!P0 BRA `(.L_x_235) ;  /* 0xfffffffc00f08947 */ /* 0x002fea000383ffff */
[----:B------:R-:W-:Y:S05]  /*cee0*/  BRA `(.L_x_251) ;  /* 0xfffffff800687947 */ /* 0x000fea000383ffff */
.L_x_236:
[----:B0-----:R0:W1:Y:S02]  /*cef0*/  SYNCS.PHASECHK.TRANS64.TRYWAIT P0, [R7+URZ], R4 ;  /* 0x00000004070075a7 */ /* 0x001064000800017f */
[----:B-1----:R-:W-:Y:S05]  /*cf00*/  @!P0 NANOSLEEP.SYNCS 0x989680 ;  /* 0x009896800000895d */ /* 0x002fea0003900000 */
[----:B------:R-:W1:Y:S02]  /*cf10*/  @!P0 SYNCS.PHASECHK.TRANS64 P0, [R7+URZ], R4 ;  /* 0x00000004070085a7 */ /* 0x000e64000800007f */
[----:B-1----:R-:W-:Y:S05]  /*cf20*/  @!P0 BRA `(.L_x_236) ;  /* 0xfffffffc00f08947 */ /* 0x002fea000383ffff */
[----:B------:R-:W-:Y:S05]  /*cf30*/  BRA `(.L_x_252) ;  /* 0xfffffff800787947 */ /* 0x000fea000383ffff */
.L_x_237:
[----:B0-----:R0:W1:Y:S02]  /*cf40*/  SYNCS.PHASECHK.TRANS64.TRYWAIT P0, [R6+URZ], R5 ;  /* 0x00000005060075a7 */ /* 0x001064000800017f */
[----:B-1----:R-:W-:Y:S05]  /*cf50*/  @!P0 NANOSLEEP.SYNCS 0x989680 ;  /* 0x009896800000895d */ /* 0x002fea0003900000 */
[----:B------:R-:W1:Y:S02]  /*cf60*/  @!P0 SYNCS.PHASECHK.TRANS64 P0, [R6+URZ], R5 ;  /* 0x00000005060085a7 */ /* 0x000e64000800007f */
[----:B-1----:R-:W-:Y:S05]  /*cf70*/  @!P0 BRA `(.L_x_237) ;  /* 0xfffffffc00f08947 */ /* 0x002fea000383ffff */
[----:B------:R-:W-:Y:S05]  /*cf80*/  BRA `(.L_x_253) ;  /* 0xfffffff800887947 */ /* 0x000fea000383ffff */
.L_x_238:
[----:B0-----:R0:W1:Y:S02]  /*cf90*/  SYNCS.PHASECHK.TRANS64.TRYWAIT P0, [R9+URZ], R4 ;  /* 0x00000004090075a7 */ /* 0x001064000800017f */
[----:B-1----:R-:W-:Y:S05]  /*cfa0*/  @!P0 NANOSLEEP.SYNCS 0x989680 ;  /* 0x009896800000895d */ /* 0x002fea0003900000 */
[----:B------:R-:W1:Y:S02]  /*cfb0*/  @!P0 SYNCS.PHASECHK.TRANS64 P0, [R9+URZ], R4 ;  /* 0x00000004090085a7 */ /* 0x000e64000800007f */
[----:B-1----:R-:W-:Y:S05]  /*cfc0*/  @!P0 BRA `(.L_x_238) ;  /* 0xfffffffc00f08947 */ /* 0x002fea000383ffff */
[----:B------:R-:W-:Y:S05]  /*cfd0*/  BRA `(.L_x_254) ;  /* 0xfffffff800987947 */ /* 0x000fea000383ffff */
.L_x_239:
[----:B0-----:R0:W1:Y:S02]  /*cfe0*/  SYNCS.PHASECHK.TRANS64.TRYWAIT P0, [R8+URZ], R5 ;  /* 0x00000005080075a7 */ /* 0x001064000800017f */
[----:B-1----:R-:W-:Y:S05]  /*cff0*/  @!P0 NANOSLEEP.SYNCS 0x989680 ;  /* 0x009896800000895d */ /* 0x002fea0003900000 */
[----:B------:R-:W1:Y:S02]  /*d000*/  @!P0 SYNCS.PHASECHK.TRANS64 P0, [R8+URZ], R5 ;  /* 0x00000005080085a7 */ /* 0x000e64000800007f */
[----:B-1----:R-:W-:Y:S05]  /*d010*/  @!P0 BRA `(.L_x_239) ;  /* 0xfffffffc00f08947 */ /* 0x002fea000383ffff */
[----:B------:R-:W-:Y:S05]  /*d020*/  BRA `(.L_x_255) ;  /* 0xfffffff800a87947 */ /* 0x000fea000383ffff */
.L_x_240:
[----:B-1----:R1:W2:Y:S02]  /*d030*/  SYNCS.PHASECHK.TRANS64.TRYWAIT P0, [R11+URZ], R6 ;  /* 0x000000060b0075a7 */ /* 0x0022a4000800017f */
[----:B--2---:R-:W-:Y:S05]  /*d040*/  @!P0 NANOSLEEP.SYNCS 0x989680 ;  /* 0x009896800000895d */ /* 0x004fea0003900000 */
[----:B------:R-:W2:Y:S02]  /*d050*/  @!P0 SYNCS.PHASECHK.TRANS64 P0, [R11+URZ], R6 ;  /* 0x000000060b0085a7 */ /* 0x000ea4000800007f */
[----:B--2---:R-:W-:Y:S05]  /*d060*/  @!P0 BRA `(.L_x_240) ;  /* 0xfffffffc00f08947 */ /* 0x004fea000383ffff */
[----:B------:R-:W-:Y:S05]  /*d070*/  BRA `(.L_x_256) ;  /* 0xfffffff800b07947 */ /* 0x000fea000383ffff */
.L_x_257:
[----:B------:R-:W-:-:S00]  /*d080*/  BRA `(.L_x_257) ;  /* 0xfffffffc00fc7947 */ /* 0x000fc0000383ffff */
[----:B------:R-:W-:-:S00]  /*d090*/  NOP ;  /* 0x0000000000007918 */ /* 0x000fc00000000000 */
        /* <DEDUP_REMOVED lines=14> */
.L_x_258:


//--------------------- .nv.shared._ZN7cutlass13device_kernelINS_4gemm6kernel13GemmUniversalIN4cute5tupleIJiiiiEEENS1_10collective13CollectiveMmaINS1_37MainloopSm90TmaGmmaWarpSpecializedFP8ILi7ENS5_IJNS4_1CILi1EEESB_SB_EEENS1_32KernelTmaWarpSpecializedPingpongEEENS5_IJNSA_ILi64EEENSA_ILi176EEENSA_ILi128EEEEEENS_12float_e4m3_tENS5_IJlSB_lEEESJ_SK_NS4_8TiledMMAINS4_8MMA_AtomIJNS4_4SM904GMMA30MMA_64x16x32_F32E4M3E4M3_SS_TNILNSO_7ScaleInE1ELSQ_1EEEEEENS4_6LayoutISC_NS5_IJNSA_ILi0EEESU_SU_EEEEENS5_IJNS4_10UnderscoreESX_SX_EEEEENS4_13SM90_TMA_LOADENS4_14ComposedLayoutINS4_7SwizzleILi3ELi4ELi3EEENS4_18smem_ptr_flag_bitsILi8EEENST_INS5_IJNSA_ILi8EEESH_EEENS5_IJSH_SB_EEEEEEEvNS4_8identityES10_S1A_vS1B_EENS_8epilogue10collective6detail29Sm90TmaWarpSpecializedAdapterINS1E_15DefaultEpilogueISJ_SK_SK_NS1D_6thread17LinearCombinationISJ_Li1EffLNS1I_9ScaleType4KindE0ELNS_15FloatRoundStyleE2ESJ_EENS1_15EpilogueDefaultEEEEEvvEEEEvNT_6ParamsE --------------------------
	.section	.nv.shared._ZN7cutlass13device_kernelINS_4gemm6kernel13GemmUniversalIN4cute5tupleIJiiiiEEENS1_10collective13CollectiveMmaINS1_37MainloopSm90TmaGmmaWarpSpecializedFP8ILi7ENS5_IJNS4_1CILi1EEESB_SB_EEENS1_32KernelTmaWarpSpecializedPingpongEEENS5_IJNSA_ILi64EEENSA_ILi176EEENSA_ILi128EEEEEENS_12float_e4m3_tENS5_IJlSB_lEEESJ_SK_NS4_8TiledMMAINS4_8MMA_AtomIJNS4_4SM904GMMA30MMA_64x16x32_F32E4M3E4M3_SS_TNILNSO_7ScaleInE1ELSQ_1EEEEEENS4_6LayoutISC_NS5_IJNSA_ILi0EEESU_SU_EEEEENS5_IJNS4_10UnderscoreESX_SX_EEEEENS4_13SM90_TMA_LOADENS4_14ComposedLayoutINS4_7SwizzleILi3ELi4ELi3EEENS4_18smem_ptr_flag_bitsILi8EEENST_INS5_IJNSA_ILi8EEESH_EEENS5_IJSH_SB_EEEEEEEvNS4_8identityES10_S1A_vS1B_EENS_8epilogue10collective6detail29Sm90TmaWarpSpecializedAdapterINS1E_15DefaultEpilogueISJ_SK_SK_NS1D_6thread17LinearCombinationISJ_Li1EffLNS1I_9ScaleType4KindE0ELNS_15FloatRoundStyleE2ESJ_EENS1_15EpilogueDefaultEEEEEvvEEEEvNT_6ParamsE,"aw",@nobits
	.sectionflags	@""
	.align	16
	.zero		1024


//--------------------- .nv.shared.reserved.0     --------------------------
	.section	.nv.shared.reserved.0,"aw",@nobits
	.weak		__nv_reservedSMEM_offset_0_alias
	.size		__nv_reservedSMEM_offset_0_alias, 0, 0
	.other		__nv_reservedSMEM_offset_0_alias,@"STO_CUDA_RESERVED_SHARED STV_DEFAULT"
__nv_reservedSMEM_offset_0_alias:
	.zero		0


//--------------------- .nv.global                --------------------------
	.section	.nv.global,"aw",@nobits
.nv.global:
	.type		_ZN40_INTERNAL_a178000b_4_k_cu_aee7c2f2_123624cute1_E,@object
	.size		_ZN40_INTERNAL_a178000b_4_k_cu_aee7c2f2_123624cute1_E,(_ZN40_INTERNAL_a178000b_4_k_cu_aee7c2f2_123624cuda3std3__45__cpo6cbeginE - _ZN40_INTERNAL_a178000b_4_k_cu_aee7c2f2_123624cute1_E)
_ZN40_INTERNAL_a178000b_4_k_cu_aee7c2f2_123624cute1_E:
	.zero		1
	.type		_ZN40_INTERNAL_a178000b_4_k_cu_aee7c2f2_123624cuda3std3__45__cpo6cbeginE,@object
	.size		_ZN40_INTERNAL_a178000b_4_k_cu_aee7c2f2_123624cuda3std3__45__cpo6cbeginE,(_ZN40_INTERNAL_a178000b_4_k_cu_aee7c2f2_123624cuda3std3__48in_placeE - _ZN40_INTERNAL_a178000b_4_k_cu_aee7c2f2_123624cuda3std3__45__cpo6cbeginE)
_ZN40_INTERNAL_a178000b_4_k_cu_aee7c2f2_123624cuda3std3__45__cpo6cbeginE:
	.zero		1
	.type		_ZN40_INTERNAL_a178000b_4_k_cu_aee7c2f2_123624cuda3std3__48in_placeE,@object
	.size		_ZN40_INTERNAL_a178000b_4_k_cu_aee7c2f2_123624cuda3std3__48in_placeE,(_ZN40_INTERNAL_a178000b_4_k_cu_aee7c2f2_123624cuda3std6ranges3__45__cpo9iter_moveE - _ZN40_INTERNAL_a178000b_4_k_cu_aee7c2f2_123624cuda3std3__48in_placeE)
_ZN40_INTERNAL_a178000b_4_k_cu_aee7c2f2_123624cuda3std3__48in_placeE:
	.zero		1
	.type		_ZN40_INTERNAL_a178000b_4_k_cu_aee7c2f2_123624cuda3std6ranges3__45__cpo9iter_moveE,@object
	.size		_ZN40_INTERNAL_a178000b_4_k_cu_aee7c2f2_123624cuda3std6ranges3__45__cpo9iter_moveE,(_ZN40_INTERNAL_a178000b_4_k_cu_aee7c2f2_123624cuda3std3__45__cpo5beginE - _ZN40_INTERNAL_a178000b_4_k_cu_aee7c2f2_123624cuda3std6ranges3__45__cpo9iter_moveE)
_ZN40_INTERNAL_a178000b_4_k_cu_aee7c2f2_123624cuda3std6ranges3__45__cpo9iter_moveE:
	.zero		1
	.type		_ZN40_INTERNAL_a178000b_4_k_cu_aee7c2f2_123624cuda3std3__45__cpo5beginE,@object
	.size		_ZN40_INTERNAL_a178000b_4_k_cu_aee7c2f2_123624cuda3std3__45__cpo5beginE,(_ZN40_INTERNAL_a178000b_4_k_cu_aee7c2f2_123624cuda3std3__442_GLOBAL__N__a178000b_4_k_cu_aee7c2f2_123626ignoreE - _ZN40_INTERNAL_a178000b_4_k_cu_aee7c2f2_123624cuda3std3__45__cpo5beginE)
_ZN40_INTERNAL_a178000b_4_k_cu_aee7c2f2_123624cuda3std3__45__cpo5beginE:
	.zero		1
	.type		_ZN40_INTERNAL_a178000b_4_k_cu_aee7c2f2_123624cuda3std3__442_GLOBAL__N__a178000b_4_k_cu_aee7c2f2_123626ignoreE,@object
	.size		_ZN40_INTERNAL_a178000b_4_k_cu_aee7c2f2_123624cuda3std3__442_GLOBAL__N__a178000b_4_k_cu_aee7c2f2_123626ignoreE,(_ZN40_INTERNAL_a178000b_4_k_cu_aee7c2f2_123624cute7productE - _ZN40_INTERNAL_a178000b_4_k_cu_aee7c2f2_123624cuda3std3__442_GLOBAL__N__a178000b_4_k_cu_aee7c2f2_123626ignoreE)
_ZN40_INTERNAL_a178000b_4_k_cu_aee7c2f2_123624cuda3std3__442_GLOBAL__N__a178000b_4_k_cu_aee7c2f2_123626ignoreE:
	.zero		1
	.type		_ZN40_INTERNAL_a178000b_4_k_cu_aee7c2f2_123624cute7productE,@object
	.size		_ZN40_INTERNAL_a178000b_4_k_cu_aee7c2f2_123624cute7productE,(_ZN40_INTERNAL_a178000b_4_k_cu_aee7c2f2_123624cuda3std3__45__cpo3endE - _ZN40_INTERNAL_a178000b_4_k_cu_aee7c2f2_123624cute7productE)
_ZN40_INTERNAL_a178000b_4_k_cu_aee7c2f2_123624cute7productE:
	.zero		1
	.type		_ZN40_INTERNAL_a178000b_4_k_cu_aee7c2f2_123624cuda3std3__45__cpo3endE,@object
	.size		_ZN40_INTERNAL_a178000b_4_k_cu_aee7c2f2_123624cuda3std3__45__cpo3endE,(_ZN40_INTERNAL_a178000b_4_k_cu_aee7c2f2_123624cuda3std3__419piecewise_constructE - _ZN40_INTERNAL_a178000b_4_k_cu_aee7c2f2_123624cuda3std3__45__cpo3endE)
_ZN40_INTERNAL_a178000b_4_k_cu_aee7c2f2_123624cuda3std3__45__cpo3endE:
	.zero		1
	.type		_ZN40_INTERNAL_a178000b_4_k_cu_aee7c2f2_123624cuda3std3__419piecewise_constructE,@object
	.size		_ZN40_INTERNAL_a178000b_4_k_cu_aee7c2f2_123624cuda3std3__419piecewise_constructE,(_ZN40_INTERNAL_a178000b_4_k_cu_aee7c2f2_123624cuda3std3__45__cpo4cendE - _ZN40_INTERNAL_a178000b_4_k_cu_aee7c2f2_123624cuda3std3__419piecewise_constructE)
_ZN40_INTERNAL_a178000b_4_k_cu_aee7c2f2_123624cuda3std3__419piecewise_constructE:
	.zero		1
	.type		_ZN40_INTERNAL_a178000b_4_k_cu_aee7c2f2_123624cuda3std3__45__cpo4cendE,@object
	.size		_ZN40_INTERNAL_a178000b_4_k_cu_aee7c2f2_123624cuda3std3__45__cpo4cendE,(_ZN40_INTERNAL_a178000b_4_k_cu_aee7c2f2_123624cuda3std6ranges3__45__cpo4swapE - _ZN40_INTERNAL_a178000b_4_k_cu_aee7c2f2_123624cuda3std3__45__cpo4cendE)
_ZN40_INTERNAL_a178000b_4_k_cu_aee7c2f2_123624cuda3std3__45__cpo4cendE:
	.zero		1
	.type		_ZN40_INTERNAL_a178000b_4_k_cu_aee7c2f2_123624cuda3std6ranges3__45__cpo4swapE,@object
	.size		_ZN40_INTERNAL_a178000b_4_k_cu_aee7c2f2_123624cuda3std6ranges3__45__cpo4swapE,(.L_7 - _ZN40_INTERNAL_a178000b_4_k_cu_aee7c2f2_123624cuda3std6ranges3__45__cpo4swapE)
_ZN40_INTERNAL_a178000b_4_k_cu_aee7c2f2_123624cuda3std6ranges3__45__cpo4swapE:
	.zero		1
.L_7:


//--------------------- .nv.constant0._ZN7cutlass13device_kernelINS_4gemm6kernel13GemmUniversalIN4cute5tupleIJiiiiEEENS1_10collective13CollectiveMmaINS1_37MainloopSm90TmaGmmaWarpSpecializedFP8ILi7ENS5_IJNS4_1CILi1EEESB_SB_EEENS1_32KernelTmaWarpSpecializedPingpongEEENS5_IJNSA_ILi64EEENSA_ILi176EEENSA_ILi128EEEEEENS_12float_e4m3_tENS5_IJlSB_lEEESJ_SK_NS4_8TiledMMAINS4_8MMA_AtomIJNS4_4SM904GMMA30MMA_64x16x32_F32E4M3E4M3_SS_TNILNSO_7ScaleInE1ELSQ_1EEEEEENS4_6LayoutISC_NS5_IJNSA_ILi0EEESU_SU_EEEEENS5_IJNS4_10UnderscoreESX_SX_EEEEENS4_13SM90_TMA_LOADENS4_14ComposedLayoutINS4_7SwizzleILi3ELi4ELi3EEENS4_18smem_ptr_flag_bitsILi8EEENST_INS5_IJNSA_ILi8EEESH_EEENS5_IJSH_SB_EEEEEEEvNS4_8identityES10_S1A_vS1B_EENS_8epilogue10collective6detail29Sm90TmaWarpSpecializedAdapterINS1E_15DefaultEpilogueISJ_SK_SK_NS1D_6thread17LinearCombinationISJ_Li1EffLNS1I_9ScaleType4KindE0ELNS_15FloatRoundStyleE2ESJ_EENS1_15EpilogueDefaultEEEEEvvEEEEvNT_6ParamsE --------------------------
	.section	.nv.constant0._ZN7cutlass13device_kernelINS_4gemm6kernel13GemmUniversalIN4cute5tupleIJiiiiEEENS1_10collective13CollectiveMmaINS1_37MainloopSm90TmaGmmaWarpSpecializedFP8ILi7ENS5_IJNS4_1CILi1EEESB_SB_EEENS1_32KernelTmaWarpSpecializedPingpongEEENS5_IJNSA_ILi64EEENSA_ILi176EEENSA_ILi128EEEEEENS_12float_e4m3_tENS5_IJlSB_lEEESJ_SK_NS4_8TiledMMAINS4_8MMA_AtomIJNS4_4SM904GMMA30MMA_64x16x32_F32E4M3E4M3_SS_TNILNSO_7ScaleInE1ELSQ_1EEEEEENS4_6LayoutISC_NS5_IJNSA_ILi0EEESU_SU_EEEEENS5_IJNS4_10UnderscoreESX_SX_EEEEENS4_13SM90_TMA_LOADENS4_14ComposedLayoutINS4_7SwizzleILi3ELi4ELi3EEENS4_18smem_ptr_flag_bitsILi8EEENST_INS5_IJNSA_ILi8EEESH_EEENS5_IJSH_SB_EEEEEEEvNS4_8identityES10_S1A_vS1B_EENS_8epilogue10collective6detail29Sm90TmaWarpSpecializedAdapterINS1E_15DefaultEpilogueISJ_SK_SK_NS1D_6thread17LinearCombinationISJ_Li1EffLNS1I_9ScaleType4KindE0ELNS_15FloatRoundStyleE2ESJ_EENS1_15EpilogueDefaultEEEEEvvEEEEvNT_6ParamsE,"a",@progbits
	.sectionflags	@""
	.align	4
.nv.constant0._ZN7cutlass13device_kernelINS_4gemm6kernel13GemmUniversalIN4cute5tupleIJiiiiEEENS1_10collective13CollectiveMmaINS1_37MainloopSm90TmaGmmaWarpSpecializedFP8ILi7ENS5_IJNS4_1CILi1EEESB_SB_EEENS1_32KernelTmaWarpSpecializedPingpongEEENS5_IJNSA_ILi64EEENSA_ILi176EEENSA_ILi128EEEEEENS_12float_e4m3_tENS5_IJlSB_lEEESJ_SK_NS4_8TiledMMAINS4_8MMA_AtomIJNS4_4SM904GMMA30MMA_64x16x32_F32E4M3E4M3_SS_TNILNSO_7ScaleInE1ELSQ_1EEEEEENS4_6LayoutISC_NS5_IJNSA_ILi0EEESU_SU_EEEEENS5_IJNS4_10UnderscoreESX_SX_EEEEENS4_13SM90_TMA_LOADENS4_14ComposedLayoutINS4_7SwizzleILi3ELi4ELi3EEENS4_18smem_ptr_flag_bitsILi8EEENST_INS5_IJNSA_ILi8EEESH_EEENS5_IJSH_SB_EEEEEEEvNS4_8identityES10_S1A_vS1B_EENS_8epilogue10collective6detail29Sm90TmaWarpSpecializedAdapterINS1E_15DefaultEpilogueISJ_SK_SK_NS1D_6thread17LinearCombinationISJ_Li1EffLNS1I_9ScaleType4KindE0ELNS_15FloatRoundStyleE2ESJ_EENS1_15EpilogueDefaultEEEEEvvEEEEvNT_6ParamsE:
	.zero		1664


//--------------------- SYMBOLS --------------------------

	.type		.nv.reservedSmem.offset0,@object
	.size		.nv.reservedSmem.offset0,0x4
